// auto-generated by cutlass_sweep.gemm — config: {"arch": "sm_90", "cluster_m": 1, "cluster_n": 2, "dtype": "fp16", "stages": 5, "tile_k": 128, "tile_m": 64, "tile_n": 128}
#include "cutlass/cutlass.h"
#include "cutlass/gemm/collective/collective_builder.hpp"
#include "cutlass/gemm/device/gemm_universal_adapter.h"
#include "cutlass/gemm/kernel/gemm_universal.hpp"
#include "cutlass/epilogue/collective/collective_builder.hpp"

using ElemA = cutlass::half_t;
using ElemB = cutlass::half_t;
using ElemCD = cutlass::half_t;
using Acc  = float;
using TileShape    = cute::Shape<cute::_64, cute::_128, cute::_128>;
using ClusterShape = cute::Shape<cute::_1, cute::_2, cute::_1>;

using CollectiveEpilogue = typename cutlass::epilogue::collective::CollectiveBuilder<
    cutlass::arch::Sm90, cutlass::arch::OpClassTensorOp,
    TileShape, ClusterShape,
    cutlass::epilogue::collective::EpilogueTileAuto,
    Acc, Acc,
    ElemCD, cutlass::layout::RowMajor, 128 / cutlass::sizeof_bits<ElemCD>::value,
    ElemCD, cutlass::layout::RowMajor, 128 / cutlass::sizeof_bits<ElemCD>::value,
    cutlass::epilogue::collective::EpilogueScheduleAuto
  >::CollectiveOp;

using CollectiveMainloop = typename cutlass::gemm::collective::CollectiveBuilder<
    cutlass::arch::Sm90, cutlass::arch::OpClassTensorOp,
    ElemA, cutlass::layout::RowMajor, 128 / cutlass::sizeof_bits<ElemA>::value,
    ElemB, cutlass::layout::ColumnMajor, 128 / cutlass::sizeof_bits<ElemB>::value,
    Acc,
    TileShape, ClusterShape,
    cutlass::gemm::collective::StageCount<5>,
    cutlass::gemm::collective::KernelScheduleAuto
  >::CollectiveOp;

using GemmKernel = cutlass::gemm::kernel::GemmUniversal<
    cute::Shape<int,int,int,int>,
    CollectiveMainloop,
    CollectiveEpilogue
>;
using Gemm = cutlass::gemm::device::GemmUniversalAdapter<GemmKernel>;

// Force the device kernel symbol into the cubin without needing a host main.
auto* _anchor = &cutlass::device_kernel<GemmKernel>;


// ===== COMPILED SASS (sm_90a) =====

	.target	sm_90a

	.elftype	@"ET_EXEC"


//--------------------- .note.nv.tkinfo           --------------------------
	.section	.note.nv.tkinfo,"",@"SHT_NOTE"
	.sectionflags	@"SHF_NOTE_NV_TKINFO"
	.tkinfo
        /*0018*/ 	.word	0x00000002
        /*0030*/ 	.string	""
        /*0030*/ 	.string	"ptxas"
        /*0030*/ 	.string	"Cuda compilation tools, release 13.0, V13.0.88"
        /*0030*/ 	.string	"Build cuda_13.0.r13.0/compiler.36424714_0"
        /*0030*/ 	.string	"-arch sm_90a -m 64 "



//--------------------- .note.nv.cuinfo           --------------------------
	.section	.note.nv.cuinfo,"",@"SHT_NOTE"
	.sectionflags	@"SHF_NOTE_NV_CUINFO"
        /*0018*/ 	.short	0x0002
        /*001a*/ 	.short	0x005a
        /*001c*/ 	.short	0x0082
	.zero		2


//--------------------- .nv.info                  --------------------------
	.section	.nv.info,"",@"SHT_CUDA_INFO"
	.align	4


	//----- nvinfo : EIATTR_REGCOUNT
	.align		4
        /*0000*/ 	.byte	0x04, 0x2f
        /*0002*/ 	.short	(.L_15 - .L_14)
	.align		4
.L_14:
        /*0004*/ 	.word	index@(_ZN7cutlass13device_kernelINS_4gemm6kernel13GemmUniversalIN4cute5tupleIJiiiiEEENS1_10collective13CollectiveMmaINS1_34MainloopSm90TmaGmmaWarpSpecializedILi5ENS5_IJNS4_1CILi1EEENSA_ILi2EEESB_EEENS1_32KernelTmaWarpSpecializedPingpongEEENS5_IJNSA_ILi64EEENSA_ILi128EEESH_EEENS_6half_tENS5_IJlSB_lEEESJ_SK_NS4_8TiledMMAINS4_8MMA_AtomIJNS4_4SM904GMMA26MMA_64x128x16_F32F16F16_SSILNSO_5MajorE0ELSQ_0ELNSO_7ScaleInE1ELSR_1EEEEEENS4_6LayoutINS5_IJSB_SB_SB_EEENS5_IJNSA_ILi0EEESW_SW_EEEEENS5_IJNS4_10UnderscoreESZ_SZ_EEEEENS4_23SM90_TMA_LOAD_MULTICASTENS4_14ComposedLayoutINS4_7SwizzleILi3ELi4ELi3EEENS4_18smem_ptr_flag_bitsILi16EEENSU_INS5_IJNSA_ILi8EEESG_EEENS5_IJSG_SB_EEEEEEEvNS4_8identityENS4_13SM90_TMA_LOADES1C_vS1D_EENS_8epilogue10collective6detail29Sm90TmaWarpSpecializedAdapterINS1H_15DefaultEpilogueISJ_SK_SK_NS1G_6thread17LinearCombinationISJ_Li1EffLNS1L_9ScaleType4KindE0ELNS_15FloatRoundStyleE2ESJ_EENS1_15EpilogueDefaultEEEEEvvEEEEvNT_6ParamsE)
        /*0008*/ 	.word	0x000000a8


	//----- nvinfo : EIATTR_FRAME_SIZE
	.align		4
.L_15:
        /*000c*/ 	.byte	0x04, 0x11
        /*000e*/ 	.short	(.L_17 - .L_16)
	.align		4
.L_16:
        /*0010*/ 	.word	index@(_ZN7cutlass13device_kernelINS_4gemm6kernel13GemmUniversalIN4cute5tupleIJiiiiEEENS1_10collective13CollectiveMmaINS1_34MainloopSm90TmaGmmaWarpSpecializedILi5ENS5_IJNS4_1CILi1EEENSA_ILi2EEESB_EEENS1_32KernelTmaWarpSpecializedPingpongEEENS5_IJNSA_ILi64EEENSA_ILi128EEESH_EEENS_6half_tENS5_IJlSB_lEEESJ_SK_NS4_8TiledMMAINS4_8MMA_AtomIJNS4_4SM904GMMA26MMA_64x128x16_F32F16F16_SSILNSO_5MajorE0ELSQ_0ELNSO_7ScaleInE1ELSR_1EEEEEENS4_6LayoutINS5_IJSB_SB_SB_EEENS5_IJNSA_ILi0EEESW_SW_EEEEENS5_IJNS4_10UnderscoreESZ_SZ_EEEEENS4_23SM90_TMA_LOAD_MULTICASTENS4_14ComposedLayoutINS4_7SwizzleILi3ELi4ELi3EEENS4_18smem_ptr_flag_bitsILi16EEENSU_INS5_IJNSA_ILi8EEESG_EEENS5_IJSG_SB_EEEEEEEvNS4_8identityENS4_13SM90_TMA_LOADES1C_vS1D_EENS_8epilogue10collective6detail29Sm90TmaWarpSpecializedAdapterINS1H_15DefaultEpilogueISJ_SK_SK_NS1G_6thread17LinearCombinationISJ_Li1EffLNS1L_9ScaleType4KindE0ELNS_15FloatRoundStyleE2ESJ_EENS1_15EpilogueDefaultEEEEEvvEEEEvNT_6ParamsE)
        /*0014*/ 	.word	0x00000008


	//----- nvinfo : EIATTR_MIN_STACK_SIZE
	.align		4
.L_17:
        /*0018*/ 	.byte	0x04, 0x12
        /*001a*/ 	.short	(.L_19 - .L_18)
	.align		4
.L_18:
        /*001c*/ 	.word	index@(_ZN7cutlass13device_kernelINS_4gemm6kernel13GemmUniversalIN4cute5tupleIJiiiiEEENS1_10collective13CollectiveMmaINS1_34MainloopSm90TmaGmmaWarpSpecializedILi5ENS5_IJNS4_1CILi1EEENSA_ILi2EEESB_EEENS1_32KernelTmaWarpSpecializedPingpongEEENS5_IJNSA_ILi64EEENSA_ILi128EEESH_EEENS_6half_tENS5_IJlSB_lEEESJ_SK_NS4_8TiledMMAINS4_8MMA_AtomIJNS4_4SM904GMMA26MMA_64x128x16_F32F16F16_SSILNSO_5MajorE0ELSQ_0ELNSO_7ScaleInE1ELSR_1EEEEEENS4_6LayoutINS5_IJSB_SB_SB_EEENS5_IJNSA_ILi0EEESW_SW_EEEEENS5_IJNS4_10UnderscoreESZ_SZ_EEEEENS4_23SM90_TMA_LOAD_MULTICASTENS4_14ComposedLayoutINS4_7SwizzleILi3ELi4ELi3EEENS4_18smem_ptr_flag_bitsILi16EEENSU_INS5_IJNSA_ILi8EEESG_EEENS5_IJSG_SB_EEEEEEEvNS4_8identityENS4_13SM90_TMA_LOADES1C_vS1D_EENS_8epilogue10collective6detail29Sm90TmaWarpSpecializedAdapterINS1H_15DefaultEpilogueISJ_SK_SK_NS1G_6thread17LinearCombinationISJ_Li1EffLNS1L_9ScaleType4KindE0ELNS_15FloatRoundStyleE2ESJ_EENS1_15EpilogueDefaultEEEEEvvEEEEvNT_6ParamsE)
        /*0020*/ 	.word	0x00000008
.L_19:


//--------------------- .nv.compat                --------------------------
	.section	.nv.compat,"",@"SHT_CUDA_COMPAT_INFO"
	.align	4
        /*0000*/ 	.byte	0x02, 0x09, 0x01, 0x00, 0x02, 0x02, 0x04, 0x00, 0x02, 0x05, 0x05, 0x00, 0x03, 0x07, 0x01, 0x01
        /*0010*/ 	.byte	0x02, 0x03, 0x01, 0x00, 0x02, 0x06, 0x01, 0x00, 0x04, 0x0b, 0x08, 0x00, 0x00, 0x00, 0x00, 0x00
        /*0020*/ 	.byte	0x00, 0x00, 0x00, 0x00


//--------------------- .nv.info._ZN7cutlass13device_kernelINS_4gemm6kernel13GemmUniversalIN4cute5tupleIJiiiiEEENS1_10collective13CollectiveMmaINS1_34MainloopSm90TmaGmmaWarpSpecializedILi5ENS5_IJNS4_1CILi1EEENSA_ILi2EEESB_EEENS1_32KernelTmaWarpSpecializedPingpongEEENS5_IJNSA_ILi64EEENSA_ILi128EEESH_EEENS_6half_tENS5_IJlSB_lEEESJ_SK_NS4_8TiledMMAINS4_8MMA_AtomIJNS4_4SM904GMMA26MMA_64x128x16_F32F16F16_SSILNSO_5MajorE0ELSQ_0ELNSO_7ScaleInE1ELSR_1EEEEEENS4_6LayoutINS5_IJSB_SB_SB_EEENS5_IJNSA_ILi0EEESW_SW_EEEEENS5_IJNS4_10UnderscoreESZ_SZ_EEEEENS4_23SM90_TMA_LOAD_MULTICASTENS4_14ComposedLayoutINS4_7SwizzleILi3ELi4ELi3EEENS4_18smem_ptr_flag_bitsILi16EEENSU_INS5_IJNSA_ILi8EEESG_EEENS5_IJSG_SB_EEEEEEEvNS4_8identityENS4_13SM90_TMA_LOADES1C_vS1D_EENS_8epilogue10collective6detail29Sm90TmaWarpSpecializedAdapterINS1H_15DefaultEpilogueISJ_SK_SK_NS1G_6thread17LinearCombinationISJ_Li1EffLNS1L_9ScaleType4KindE0ELNS_15FloatRoundStyleE2ESJ_EENS1_15EpilogueDefaultEEEEEvvEEEEvNT_6ParamsE --------------------------
	.section	.nv.info._ZN7cutlass13device_kernelINS_4gemm6kernel13GemmUniversalIN4cute5tupleIJiiiiEEENS1_10collective13CollectiveMmaINS1_34MainloopSm90TmaGmmaWarpSpecializedILi5ENS5_IJNS4_1CILi1EEENSA_ILi2EEESB_EEENS1_32KernelTmaWarpSpecializedPingpongEEENS5_IJNSA_ILi64EEENSA_ILi128EEESH_EEENS_6half_tENS5_IJlSB_lEEESJ_SK_NS4_8TiledMMAINS4_8MMA_AtomIJNS4_4SM904GMMA26MMA_64x128x16_F32F16F16_SSILNSO_5MajorE0ELSQ_0ELNSO_7ScaleInE1ELSR_1EEEEEENS4_6LayoutINS5_IJSB_SB_SB_EEENS5_IJNSA_ILi0EEESW_SW_EEEEENS5_IJNS4_10UnderscoreESZ_SZ_EEEEENS4_23SM90_TMA_LOAD_MULTICASTENS4_14ComposedLayoutINS4_7SwizzleILi3ELi4ELi3EEENS4_18smem_ptr_flag_bitsILi16EEENSU_INS5_IJNSA_ILi8EEESG_EEENS5_IJSG_SB_EEEEEEEvNS4_8identityENS4_13SM90_TMA_LOADES1C_vS1D_EENS_8epilogue10collective6detail29Sm90TmaWarpSpecializedAdapterINS1H_15DefaultEpilogueISJ_SK_SK_NS1G_6thread17LinearCombinationISJ_Li1EffLNS1L_9ScaleType4KindE0ELNS_15FloatRoundStyleE2ESJ_EENS1_15EpilogueDefaultEEEEEvvEEEEvNT_6ParamsE,"",@"SHT_CUDA_INFO"
	.sectionflags	@""
	.align	4


	//----- nvinfo : EIATTR_CUDA_API_VERSION
	.align		4
        /*0000*/ 	.byte	0x04, 0x37
        /*0002*/ 	.short	(.L_21 - .L_20)
.L_20:
        /*0004*/ 	.word	0x00000082


	//----- nvinfo : EIATTR_KPARAM_INFO
	.align		4
.L_21:
        /*0008*/ 	.byte	0x04, 0x17
        /*000a*/ 	.short	(.L_23 - .L_22)
.L_22:
        /*000c*/ 	.word	0x00000000
        /*0010*/ 	.short	0x0000
        /*0012*/ 	.short	0x0070
        /*0014*/ 	.byte	0x00, 0xf0, 0x01, 0x10


	//----- nvinfo : EIATTR_SPARSE_MMA_MASK
	.align		4
.L_23:
        /*0018*/ 	.byte	0x03, 0x50
        /*001a*/ 	.short	0x0000


	//----- nvinfo : EIATTR_MAXREG_COUNT
	.align		4
        /*001c*/ 	.byte	0x03, 0x1b
        /*001e*/ 	.short	0x00a8


	//----- nvinfo : EIATTR_NUM_BARRIERS
	.align		4
        /*0020*/ 	.byte	0x02, 0x4c
        /*0022*/ 	.byte	0x01
	.zero		1


	//----- nvinfo : EIATTR_EXTERNS
	.align		4
        /*0024*/ 	.byte	0x04, 0x0f
        /*0026*/ 	.short	(.L_25 - .L_24)


	//   ....[0]....
	.align		4
.L_24:
        /*0028*/ 	.word	index@(__assertfail)


	//----- nvinfo : EIATTR_ANNOTATIONS
	.align		4
.L_25:
        /*002c*/ 	.byte	0x04, 0x55
        /*002e*/ 	.short	(.L_27 - .L_26)


	//   ....[0]....
.L_26:
        /*0030*/ 	.word	0x00000001
        /*0034*/ 	.byte	0x60, 0x0d, 0x00, 0x00, 0x01, 0x00, 0x00, 0x00, 0x10, 0x14, 0x00, 0x00, 0x01, 0x00, 0x00, 0x00
        /*0044*/ 	.byte	0x90, 0x66, 0x00, 0x00, 0x01, 0x00, 0x00, 0x00, 0x80, 0x73, 0x00, 0x00


	//----- nvinfo : EIATTR_MERCURY_ISA_VERSION
	.align		4
.L_27:
        /*0050*/ 	.byte	0x03, 0x5f
        /*0052*/ 	.short	0x0101


	//----- nvinfo : EIATTR_INT_WARP_WIDE_INSTR_OFFSETS
	.align		4
        /*0054*/ 	.byte	0x04, 0x31
        /*0056*/ 	.short	(.L_29 - .L_28)


	//   ....[0]....
.L_28:
        /*0058*/ 	.word	0x00000520


	//   ....[1]....
        /*005c*/ 	.word	0x00000560


	//   ....[2]....
        /*0060*/ 	.word	0x00000690


	//   ....[3]....
        /*0064*/ 	.word	0x000006a0


	//   ....[4]....
        /*0068*/ 	.word	0x000006b0


	//   ....[5]....
        /*006c*/ 	.word	0x000006c0


	//   ....[6]....
        /*0070*/ 	.word	0x00000780


	//   ....[7]....
        /*0074*/ 	.word	0x000007c0


	//   ....[8]....
        /*0078*/ 	.word	0x00002450


	//----- nvinfo : EIATTR_COOP_GROUP_MASK_REGIDS
	.align		4
.L_29:
        /*007c*/ 	.byte	0x04, 0x29
        /*007e*/ 	.short	(.L_31 - .L_30)


	//   ....[0]....
.L_30:
        /*0080*/ 	.word	0xffffffff


	//   ....[1]....
        /*0084*/ 	.word	0xffffffff


	//   ....[2]....
        /*0088*/ 	.word	0xffffffff


	//   ....[3]....
        /*008c*/ 	.word	0xffffffff


	//   ....[4]....
        /*0090*/ 	.word	0xffffffff


	//   ....[5]....
        /*0094*/ 	.word	0xffffffff


	//   ....[6]....
        /*0098*/ 	.word	0xffffffff


	//----- nvinfo : EIATTR_COOP_GROUP_INSTR_OFFSETS
	.align		4
.L_31:
        /*009c*/ 	.byte	0x04, 0x28
        /*009e*/ 	.short	(.L_33 - .L_32)


	//   ....[0]....
.L_32:
        /*00a0*/ 	.word	0x00000070


	//   ....[1]....
        /*00a4*/ 	.word	0x00000080


	//   ....[2]....
        /*00a8*/ 	.word	0x00000140


	//   ....[3]....
        /*00ac*/ 	.word	0x00000300


	//   ....[4]....
        /*00b0*/ 	.word	0x00000340


	//   ....[5]....
        /*00b4*/ 	.word	0x000003d0


	//   ....[6]....
        /*00b8*/ 	.word	0x00000910


	//----- nvinfo : EIATTR_REG_RECONFIG
	.align		4
.L_33:
        /*00bc*/ 	.byte	0x01, 0x54
	.zero		2


	//----- nvinfo : EIATTR_SYSCALL_OFFSETS
	.align		4
        /*00c0*/ 	.byte	0x04, 0x46
        /*00c2*/ 	.short	(.L_35 - .L_34)


	//   ....[0]....
.L_34:
        /*00c4*/ 	.word	0x00001880


	//----- nvinfo : EIATTR_MBARRIER_INSTR_OFFSETS
	.align		4
.L_35:
        /*00c8*/ 	.byte	0x04, 0x39
        /*00ca*/ 	.short	(.L_37 - .L_36)


	//   ....[0]....
.L_36:
        /*00cc*/ 	.word	0x00000250
        /*00d0*/ 	.word	0x000000ff
        /*00d4*/ 	.word	0x00000000
        /*00d8*/ 	.short	0x0100
        /*00da*/ 	.byte	0x08
	.zero		1


	//   ....[1]....
        /*00dc*/ 	.word	0x00000260
        /*00e0*/ 	.word	0x000000ff
        /*00e4*/ 	.word	0x00000028
        /*00e8*/ 	.short	0x0100
        /*00ea*/ 	.byte	0x08
	.zero		1


	//   ....[2]....
        /*00ec*/ 	.word	0x00000270
        /*00f0*/ 	.word	0x000000ff
        /*00f4*/ 	.word	0x00000008
        /*00f8*/ 	.short	0x0100
        /*00fa*/ 	.byte	0x08
	.zero		1


	//   ....[3]....
        /*00fc*/ 	.word	0x00000280
        /*0100*/ 	.word	0x000000ff
        /*0104*/ 	.word	0x00000030
        /*0108*/ 	.short	0x0100
        /*010a*/ 	.byte	0x08
	.zero		1


	//   ....[4]....
        /*010c*/ 	.word	0x00000290
        /*0110*/ 	.word	0x000000ff
        /*0114*/ 	.word	0x00000010
        /*0118*/ 	.short	0x0100
        /*011a*/ 	.byte	0x08
	.zero		1


	//   ....[5]....
        /*011c*/ 	.word	0x000002a0
        /*0120*/ 	.word	0x000000ff
        /*0124*/ 	.word	0x00000038
        /*0128*/ 	.short	0x0100
        /*012a*/ 	.byte	0x08
	.zero		1


	//   ....[6]....
        /*012c*/ 	.word	0x000002b0
        /*0130*/ 	.word	0x000000ff
        /*0134*/ 	.word	0x00000018
        /*0138*/ 	.short	0x0100
        /*013a*/ 	.byte	0x08
	.zero		1


	//   ....[7]....
        /*013c*/ 	.word	0x000002c0
        /*0140*/ 	.word	0x000000ff
        /*0144*/ 	.word	0x00000040
        /*0148*/ 	.short	0x0100
        /*014a*/ 	.byte	0x08
	.zero		1


	//   ....[8]....
        /*014c*/ 	.word	0x000002d0
        /*0150*/ 	.word	0x000000ff
        /*0154*/ 	.word	0x00000020
        /*0158*/ 	.short	0x0100
        /*015a*/ 	.byte	0x08
	.zero		1


	//   ....[9]....
        /*015c*/ 	.word	0x000002e0
        /*0160*/ 	.word	0x000000ff
        /*0164*/ 	.word	0x00000048
        /*0168*/ 	.short	0x0100
        /*016a*/ 	.byte	0x08
	.zero		1


	//   ....[10]....
        /*016c*/ 	.word	0x000007f0
        /*0170*/ 	.word	0x000000ff
        /*0174*/ 	.word	0x00000080
        /*0178*/ 	.short	0x0100
        /*017a*/ 	.byte	0x08
	.zero		1


	//   ....[11]....
        /*017c*/ 	.word	0x00000870
        /*0180*/ 	.word	0x000000ff
        /*0184*/ 	.word	0x00000088
        /*0188*/ 	.short	0x0100
        /*018a*/ 	.byte	0x08
	.zero		1


	//   ....[12]....
        /*018c*/ 	.word	0x00000890
        /*0190*/ 	.word	0x000000ff
        /*0194*/ 	.word	0x00000060
        /*0198*/ 	.short	0x0100
        /*019a*/ 	.byte	0x09
	.zero		1


	//   ....[13]....
        /*019c*/ 	.word	0x000008a0
        /*01a0*/ 	.word	0x000000ff
        /*01a4*/ 	.word	0x00000068
        /*01a8*/ 	.short	0x0100
        /*01aa*/ 	.byte	0x09
	.zero		1


	//   ....[14]....
        /*01ac*/ 	.word	0x000008b0
        /*01b0*/ 	.word	0x000000ff
        /*01b4*/ 	.word	0x00000070
        /*01b8*/ 	.short	0x0100
        /*01ba*/ 	.byte	0x09
	.zero		1


	//   ....[15]....
        /*01bc*/ 	.word	0x000008c0
        /*01c0*/ 	.word	0x000000ff
        /*01c4*/ 	.word	0x00000078
        /*01c8*/ 	.short	0x0100
        /*01ca*/ 	.byte	0x09
	.zero		1


	//   ....[16]....
        /*01cc*/ 	.word	0x00001740
        /*01d0*/ 	.word	0x000000ff
        /*01d4*/ 	.word	0xfffffff8
        /*01d8*/ 	.short	0x010a
        /*01da*/ 	.byte	0x2b
	.zero		1


	//   ....[17]....
        /*01dc*/ 	.word	0x00001900
        /*01e0*/ 	.word	0x00000003
        /*01e4*/ 	.word	0x00000000
        /*01e8*/ 	.short	0x010a
        /*01ea*/ 	.byte	0x3f
	.zero		1


	//   ....[18]....
        /*01ec*/ 	.word	0x00001960
        /*01f0*/ 	.word	0x00000003
        /*01f4*/ 	.word	0x00000000
        /*01f8*/ 	.short	0x010a
        /*01fa*/ 	.byte	0x3f
	.zero		1


	//   ....[19]....
        /*01fc*/ 	.word	0x00001e80
        /*0200*/ 	.word	0x000000ff
        /*0204*/ 	.word	0x00000000
        /*0208*/ 	.short	0x010a
        /*020a*/ 	.byte	0x07
	.zero		1


	//   ....[20]....
        /*020c*/ 	.word	0x00001ec0
        /*0210*/ 	.word	0x000000ff
        /*0214*/ 	.word	0x00000000
        /*0218*/ 	.short	0x010a
        /*021a*/ 	.byte	0x07
	.zero		1


	//   ....[21]....
        /*021c*/ 	.word	0x000022e0
        /*0220*/ 	.word	0x00000005
        /*0224*/ 	.word	0x00000000
        /*0228*/ 	.short	0x0101
        /*022a*/ 	.byte	0x3f
	.zero		1


	//   ....[22]....
        /*022c*/ 	.word	0x000023f0
        /*0230*/ 	.word	0x00000003
        /*0234*/ 	.word	0x00000000
        /*0238*/ 	.short	0x0101
        /*023a*/ 	.byte	0x2e
	.zero		1


	//   ....[23]....
        /*023c*/ 	.word	0x000024f0
        /*0240*/ 	.word	0x00000003
        /*0244*/ 	.word	0x00000000
        /*0248*/ 	.short	0x0101
        /*024a*/ 	.byte	0x3f
	.zero		1


	//   ....[24]....
        /*024c*/ 	.word	0x00002570
        /*0250*/ 	.word	0x000000ff
        /*0254*/ 	.word	0x00000008
        /*0258*/ 	.short	0x010a
        /*025a*/ 	.byte	0x2b
	.zero		1


	//   ....[25]....
        /*025c*/ 	.word	0x000066d0
        /*0260*/ 	.word	0x00000000
        /*0264*/ 	.word	0x00000000
        /*0268*/ 	.short	0x0101
        /*026a*/ 	.byte	0x2e
	.zero		1


	//   ....[26]....
        /*026c*/ 	.word	0x00007000
        /*0270*/ 	.word	0x0000000e
        /*0274*/ 	.word	0x00000028
        /*0278*/ 	.short	0x010a
        /*027a*/ 	.byte	0x3f
	.zero		1


	//   ....[27]....
        /*027c*/ 	.word	0x000074b0
        /*0280*/ 	.word	0x00000006
        /*0284*/ 	.word	0x00000088
        /*0288*/ 	.short	0x0101
        /*028a*/ 	.byte	0x3f
	.zero		1


	//   ....[28]....
        /*028c*/ 	.word	0x00007bd0
        /*0290*/ 	.word	0x00000007
        /*0294*/ 	.word	0x00000000
        /*0298*/ 	.short	0x010a
        /*029a*/ 	.byte	0x3f
	.zero		1


	//   ....[29]....
        /*029c*/ 	.word	0x00007c50
        /*02a0*/ 	.word	0x00000006
        /*02a4*/ 	.word	0x00000000
        /*02a8*/ 	.short	0x010a
        /*02aa*/ 	.byte	0x3f
	.zero		1


	//   ....[30]....
        /*02ac*/ 	.word	0x00007ce0
        /*02b0*/ 	.word	0x00000007
        /*02b4*/ 	.word	0x00000000
        /*02b8*/ 	.short	0x010a
        /*02ba*/ 	.byte	0x3f
	.zero		1


	//   ....[31]....
        /*02bc*/ 	.word	0x00007d70
        /*02c0*/ 	.word	0x00000006
        /*02c4*/ 	.word	0x00000000
        /*02c8*/ 	.short	0x010a
        /*02ca*/ 	.byte	0x3f
	.zero		1


	//   ....[32]....
        /*02cc*/ 	.word	0x00007e00
        /*02d0*/ 	.word	0x00000005
        /*02d4*/ 	.word	0x00000000
        /*02d8*/ 	.short	0x010a
        /*02da*/ 	.byte	0x3f
	.zero		1


	//   ....[33]....
        /*02dc*/ 	.word	0x00007e70
        /*02e0*/ 	.word	0x00000003
        /*02e4*/ 	.word	0xfffffff8
        /*02e8*/ 	.short	0x010a
        /*02ea*/ 	.byte	0x3f
	.zero		1


	//   ....[34]....
        /*02ec*/ 	.word	0x00007ec0
        /*02f0*/ 	.word	0x00000003
        /*02f4*/ 	.word	0x00000000
        /*02f8*/ 	.short	0x010a
        /*02fa*/ 	.byte	0x3f
	.zero		1


	//   ....[35]....
        /*02fc*/ 	.word	0x00007f20
        /*0300*/ 	.word	0x00000005
        /*0304*/ 	.word	0x00000000
        /*0308*/ 	.short	0x010a
        /*030a*/ 	.byte	0x3f
	.zero		1


	//   ....[36]....
        /*030c*/ 	.word	0x00007f80
        /*0310*/ 	.word	0x00000003
        /*0314*/ 	.word	0x00000008
        /*0318*/ 	.short	0x010a
        /*031a*/ 	.byte	0x3f
	.zero		1


	//   ....[37]....
        /*031c*/ 	.word	0x00008050
        /*0320*/ 	.word	0x0000000e
        /*0324*/ 	.word	0x00000028
        /*0328*/ 	.short	0x010a
        /*032a*/ 	.byte	0x3f
	.zero		1


	//   ....[38]....
        /*032c*/ 	.word	0x00008120
        /*0330*/ 	.word	0x00000007
        /*0334*/ 	.word	0x00000000
        /*0338*/ 	.short	0x010a
        /*033a*/ 	.byte	0x3f
	.zero		1


	//   ....[39]....
        /*033c*/ 	.word	0x00008170
        /*0340*/ 	.word	0x00000006
        /*0344*/ 	.word	0x00000000
        /*0348*/ 	.short	0x010a
        /*034a*/ 	.byte	0x3f
	.zero		1


	//   ....[40]....
        /*034c*/ 	.word	0x000081c0
        /*0350*/ 	.word	0x00000007
        /*0354*/ 	.word	0x00000000
        /*0358*/ 	.short	0x010a
        /*035a*/ 	.byte	0x3f
	.zero		1


	//   ....[41]....
        /*035c*/ 	.word	0x00008210
        /*0360*/ 	.word	0x00000006
        /*0364*/ 	.word	0x00000000
        /*0368*/ 	.short	0x010a
        /*036a*/ 	.byte	0x3f
	.zero		1


	//----- nvinfo : EIATTR_NUM_MBARRIERS
	.align		4
.L_37:
        /*036c*/ 	.byte	0x03, 0x38
        /*036e*/ 	.short	0x0010


	//----- nvinfo : EIATTR_EXIT_INSTR_OFFSETS
	.align		4
        /*0370*/ 	.byte	0x04, 0x1c
        /*0372*/ 	.short	(.L_39 - .L_38)


	//   ....[0]....
.L_38:
        /*0374*/ 	.word	0x000013a0


	//   ....[1]....
        /*0378*/ 	.word	0x00001400


	//   ....[2]....
        /*037c*/ 	.word	0x00006cf0


	//   ....[3]....
        /*0380*/ 	.word	0x00006d20


	//   ....[4]....
        /*0384*/ 	.word	0x00007e50


	//----- nvinfo : EIATTR_MAX_THREADS
	.align		4
.L_39:
        /*0388*/ 	.byte	0x04, 0x05
        /*038a*/ 	.short	(.L_41 - .L_40)
.L_40:
        /*038c*/ 	.word	0x00000180
        /*0390*/ 	.word	0x00000001
        /*0394*/ 	.word	0x00000001


	//----- nvinfo : EIATTR_CRS_STACK_SIZE
	.align		4
.L_41:
        /*0398*/ 	.byte	0x04, 0x1e
        /*039a*/ 	.short	(.L_43 - .L_42)
.L_42:
        /*039c*/ 	.word	0x00000000


	//----- nvinfo : EIATTR_CBANK_PARAM_SIZE
	.align		4
.L_43:
        /*03a0*/ 	.byte	0x03, 0x19
        /*03a2*/ 	.short	0x0470


	//----- nvinfo : EIATTR_PARAM_CBANK
	.align		4
        /*03a4*/ 	.byte	0x04, 0x0a
        /*03a6*/ 	.short	(.L_45 - .L_44)
	.align		4
.L_44:
        /*03a8*/ 	.word	index@(.nv.constant0._ZN7cutlass13device_kernelINS_4gemm6kernel13GemmUniversalIN4cute5tupleIJiiiiEEENS1_10collective13CollectiveMmaINS1_34MainloopSm90TmaGmmaWarpSpecializedILi5ENS5_IJNS4_1CILi1EEENSA_ILi2EEESB_EEENS1_32KernelTmaWarpSpecializedPingpongEEENS5_IJNSA_ILi64EEENSA_ILi128EEESH_EEENS_6half_tENS5_IJlSB_lEEESJ_SK_NS4_8TiledMMAINS4_8MMA_AtomIJNS4_4SM904GMMA26MMA_64x128x16_F32F16F16_SSILNSO_5MajorE0ELSQ_0ELNSO_7ScaleInE1ELSR_1EEEEEENS4_6LayoutINS5_IJSB_SB_SB_EEENS5_IJNSA_ILi0EEESW_SW_EEEEENS5_IJNS4_10UnderscoreESZ_SZ_EEEEENS4_23SM90_TMA_LOAD_MULTICASTENS4_14ComposedLayoutINS4_7SwizzleILi3ELi4ELi3EEENS4_18smem_ptr_flag_bitsILi16EEENSU_INS5_IJNSA_ILi8EEESG_EEENS5_IJSG_SB_EEEEEEEvNS4_8identityENS4_13SM90_TMA_LOADES1C_vS1D_EENS_8epilogue10collective6detail29Sm90TmaWarpSpecializedAdapterINS1H_15DefaultEpilogueISJ_SK_SK_NS1G_6thread17LinearCombinationISJ_Li1EffLNS1L_9ScaleType4KindE0ELNS_15FloatRoundStyleE2ESJ_EENS1_15EpilogueDefaultEEEEEvvEEEEvNT_6ParamsE)
        /*03ac*/ 	.short	0x0210
        /*03ae*/ 	.short	0x0470


	//----- nvinfo : EIATTR_SW_WAR
	.align		4
.L_45:
        /*03b0*/ 	.byte	0x04, 0x36
        /*03b2*/ 	.short	(.L_47 - .L_46)
.L_46:
        /*03b4*/ 	.word	0x00000008
.L_47:


//--------------------- .nv.callgraph             --------------------------
	.section	.nv.callgraph,"",@"SHT_CUDA_CALLGRAPH"
	.align	4
	.sectionentsize	8
	.align		4
        /*0000*/ 	.word	0x00000000
	.align		4
        /*0004*/ 	.word	0xffffffff
	.align		4
        /*0008*/ 	.word	index@(_ZN7cutlass13device_kernelINS_4gemm6kernel13GemmUniversalIN4cute5tupleIJiiiiEEENS1_10collective13CollectiveMmaINS1_34MainloopSm90TmaGmmaWarpSpecializedILi5ENS5_IJNS4_1CILi1EEENSA_ILi2EEESB_EEENS1_32KernelTmaWarpSpecializedPingpongEEENS5_IJNSA_ILi64EEENSA_ILi128EEESH_EEENS_6half_tENS5_IJlSB_lEEESJ_SK_NS4_8TiledMMAINS4_8MMA_AtomIJNS4_4SM904GMMA26MMA_64x128x16_F32F16F16_SSILNSO_5MajorE0ELSQ_0ELNSO_7ScaleInE1ELSR_1EEEEEENS4_6LayoutINS5_IJSB_SB_SB_EEENS5_IJNSA_ILi0EEESW_SW_EEEEENS5_IJNS4_10UnderscoreESZ_SZ_EEEEENS4_23SM90_TMA_LOAD_MULTICASTENS4_14ComposedLayoutINS4_7SwizzleILi3ELi4ELi3EEENS4_18smem_ptr_flag_bitsILi16EEENSU_INS5_IJNSA_ILi8EEESG_EEENS5_IJSG_SB_EEEEEEEvNS4_8identityENS4_13SM90_TMA_LOADES1C_vS1D_EENS_8epilogue10collective6detail29Sm90TmaWarpSpecializedAdapterINS1H_15DefaultEpilogueISJ_SK_SK_NS1G_6thread17LinearCombinationISJ_Li1EffLNS1L_9ScaleType4KindE0ELNS_15FloatRoundStyleE2ESJ_EENS1_15EpilogueDefaultEEEEEvvEEEEvNT_6ParamsE)
	.align		4
        /*000c*/ 	.word	index@(__assertfail)
	.align		4
        /*0010*/ 	.word	0x00000000
	.align		4
        /*0014*/ 	.word	0xfffffffe
	.align		4
        /*0018*/ 	.word	0x00000000
	.align		4
        /*001c*/ 	.word	0xfffffffd
	.align		4
        /*0020*/ 	.word	0x00000000
	.align		4
        /*0024*/ 	.word	0xfffffffc


//--------------------- .nv.constant4             --------------------------
	.section	.nv.constant4,"a",@progbits
	.align	8
	.align		8
.nv.constant4:
        /*0000*/ 	.dword	__assertfail
	.align		8
        /*0008*/ 	.dword	__unnamed_1
	.align		8
        /*0010*/ 	.dword	_ZN39_INTERNAL_43e8d53a_4_k_cu_b1adc838_32904cuda3std3__45__cpo5beginE
	.align		8
        /*0018*/ 	.dword	_ZN39_INTERNAL_43e8d53a_4_k_cu_b1adc838_32904cuda3std3__45__cpo3endE
	.align		8
        /*0020*/ 	.dword	_ZN39_INTERNAL_43e8d53a_4_k_cu_b1adc838_32904cuda3std3__45__cpo6cbeginE
	.align		8
        /*0028*/ 	.dword	_ZN39_INTERNAL_43e8d53a_4_k_cu_b1adc838_32904cuda3std3__45__cpo4cendE
	.align		8
        /*0030*/ 	.dword	_ZN39_INTERNAL_43e8d53a_4_k_cu_b1adc838_32904cuda3std3__441_GLOBAL__N__43e8d53a_4_k_cu_b1adc838_32906ignoreE
	.align		8
        /*0038*/ 	.dword	_ZN39_INTERNAL_43e8d53a_4_k_cu_b1adc838_32904cuda3std3__419piecewise_constructE
	.align		8
        /*0040*/ 	.dword	_ZN39_INTERNAL_43e8d53a_4_k_cu_b1adc838_32904cuda3std3__48in_placeE
	.align		8
        /*0048*/ 	.dword	_ZN39_INTERNAL_43e8d53a_4_k_cu_b1adc838_32904cuda3std6ranges3__45__cpo4swapE
	.align		8
        /*0050*/ 	.dword	_ZN39_INTERNAL_43e8d53a_4_k_cu_b1adc838_32904cuda3std6ranges3__45__cpo9iter_moveE
	.align		8
        /*0058*/ 	.dword	_ZN39_INTERNAL_43e8d53a_4_k_cu_b1adc838_32904cute7productE
	.align		8
        /*0060*/ 	.dword	_ZN39_INTERNAL_43e8d53a_4_k_cu_b1adc838_32904cute1_E
	.align		8
        /*0068*/ 	.dword	$str$22
	.align		8
        /*0070*/ 	.dword	$str$23


//--------------------- .text._ZN7cutlass13device_kernelINS_4gemm6kernel13GemmUniversalIN4cute5tupleIJiiiiEEENS1_10collective13CollectiveMmaINS1_34MainloopSm90TmaGmmaWarpSpecializedILi5ENS5_IJNS4_1CILi1EEENSA_ILi2EEESB_EEENS1_32KernelTmaWarpSpecializedPingpongEEENS5_IJNSA_ILi64EEENSA_ILi128EEESH_EEENS_6half_tENS5_IJlSB_lEEESJ_SK_NS4_8TiledMMAINS4_8MMA_AtomIJNS4_4SM904GMMA26MMA_64x128x16_F32F16F16_SSILNSO_5MajorE0ELSQ_0ELNSO_7ScaleInE1ELSR_1EEEEEENS4_6LayoutINS5_IJSB_SB_SB_EEENS5_IJNSA_ILi0EEESW_SW_EEEEENS5_IJNS4_10UnderscoreESZ_SZ_EEEEENS4_23SM90_TMA_LOAD_MULTICASTENS4_14ComposedLayoutINS4_7SwizzleILi3ELi4ELi3EEENS4_18smem_ptr_flag_bitsILi16EEENSU_INS5_IJNSA_ILi8EEESG_EEENS5_IJSG_SB_EEEEEEEvNS4_8identityENS4_13SM90_TMA_LOADES1C_vS1D_EENS_8epilogue10collective6detail29Sm90TmaWarpSpecializedAdapterINS1H_15DefaultEpilogueISJ_SK_SK_NS1G_6thread17LinearCombinationISJ_Li1EffLNS1L_9ScaleType4KindE0ELNS_15FloatRoundStyleE2ESJ_EENS1_15EpilogueDefaultEEEEEvvEEEEvNT_6ParamsE --------------------------
	.section	.text._ZN7cutlass13device_kernelINS_4gemm6kernel13GemmUniversalIN4cute5tupleIJiiiiEEENS1_10collective13CollectiveMmaINS1_34MainloopSm90TmaGmmaWarpSpecializedILi5ENS5_IJNS4_1CILi1EEENSA_ILi2EEESB_EEENS1_32KernelTmaWarpSpecializedPingpongEEENS5_IJNSA_ILi64EEENSA_ILi128EEESH_EEENS_6half_tENS5_IJlSB_lEEESJ_SK_NS4_8TiledMMAINS4_8MMA_AtomIJNS4_4SM904GMMA26MMA_64x128x16_F32F16F16_SSILNSO_5MajorE0ELSQ_0ELNSO_7ScaleInE1ELSR_1EEEEEENS4_6LayoutINS5_IJSB_SB_SB_EEENS5_IJNSA_ILi0EEESW_SW_EEEEENS5_IJNS4_10UnderscoreESZ_SZ_EEEEENS4_23SM90_TMA_LOAD_MULTICASTENS4_14ComposedLayoutINS4_7SwizzleILi3ELi4ELi3EEENS4_18smem_ptr_flag_bitsILi16EEENSU_INS5_IJNSA_ILi8EEESG_EEENS5_IJSG_SB_EEEEEEEvNS4_8identityENS4_13SM90_TMA_LOADES1C_vS1D_EENS_8epilogue10collective6detail29Sm90TmaWarpSpecializedAdapterINS1H_15DefaultEpilogueISJ_SK_SK_NS1G_6thread17LinearCombinationISJ_Li1EffLNS1L_9ScaleType4KindE0ELNS_15FloatRoundStyleE2ESJ_EENS1_15EpilogueDefaultEEEEEvvEEEEvNT_6ParamsE,"ax",@progbits
	.align	128
.text._ZN7cutlass13device_kernelINS_4gemm6kernel13GemmUniversalIN4cute5tupleIJiiiiEEENS1_10collective13CollectiveMmaINS1_34MainloopSm90TmaGmmaWarpSpecializedILi5ENS5_IJNS4_1CILi1EEENSA_ILi2EEESB_EEENS1_32KernelTmaWarpSpecializedPingpongEEENS5_IJNSA_ILi64EEENSA_ILi128EEESH_EEENS_6half_tENS5_IJlSB_lEEESJ_SK_NS4_8TiledMMAINS4_8MMA_AtomIJNS4_4SM904GMMA26MMA_64x128x16_F32F16F16_SSILNSO_5MajorE0ELSQ_0ELNSO_7ScaleInE1ELSR_1EEEEEENS4_6LayoutINS5_IJSB_SB_SB_EEENS5_IJNSA_ILi0EEESW_SW_EEEEENS5_IJNS4_10UnderscoreESZ_SZ_EEEEENS4_23SM90_TMA_LOAD_MULTICASTENS4_14ComposedLayoutINS4_7SwizzleILi3ELi4ELi3EEENS4_18smem_ptr_flag_bitsILi16EEENSU_INS5_IJNSA_ILi8EEESG_EEENS5_IJSG_SB_EEEEEEEvNS4_8identityENS4_13SM90_TMA_LOADES1C_vS1D_EENS_8epilogue10collective6detail29Sm90TmaWarpSpecializedAdapterINS1H_15DefaultEpilogueISJ_SK_SK_NS1G_6thread17LinearCombinationISJ_Li1EffLNS1L_9ScaleType4KindE0ELNS_15FloatRoundStyleE2ESJ_EENS1_15EpilogueDefaultEEEEEvvEEEEvNT_6ParamsE:
        .type           _ZN7cutlass13device_kernelINS_4gemm6kernel13GemmUniversalIN4cute5tupleIJiiiiEEENS1_10collective13CollectiveMmaINS1_34MainloopSm90TmaGmmaWarpSpecializedILi5ENS5_IJNS4_1CILi1EEENSA_ILi2EEESB_EEENS1_32KernelTmaWarpSpecializedPingpongEEENS5_IJNSA_ILi64EEENSA_ILi128EEESH_EEENS_6half_tENS5_IJlSB_lEEESJ_SK_NS4_8TiledMMAINS4_8MMA_AtomIJNS4_4SM904GMMA26MMA_64x128x16_F32F16F16_SSILNSO_5MajorE0ELSQ_0ELNSO_7ScaleInE1ELSR_1EEEEEENS4_6LayoutINS5_IJSB_SB_SB_EEENS5_IJNSA_ILi0EEESW_SW_EEEEENS5_IJNS4_10UnderscoreESZ_SZ_EEEEENS4_23SM90_TMA_LOAD_MULTICASTENS4_14ComposedLayoutINS4_7SwizzleILi3ELi4ELi3EEENS4_18smem_ptr_flag_bitsILi16EEENSU_INS5_IJNSA_ILi8EEESG_EEENS5_IJSG_SB_EEEEEEEvNS4_8identityENS4_13SM90_TMA_LOADES1C_vS1D_EENS_8epilogue10collective6detail29Sm90TmaWarpSpecializedAdapterINS1H_15DefaultEpilogueISJ_SK_SK_NS1G_6thread17LinearCombinationISJ_Li1EffLNS1L_9ScaleType4KindE0ELNS_15FloatRoundStyleE2ESJ_EENS1_15EpilogueDefaultEEEEEvvEEEEvNT_6ParamsE,@function
        .size           _ZN7cutlass13device_kernelINS_4gemm6kernel13GemmUniversalIN4cute5tupleIJiiiiEEENS1_10collective13CollectiveMmaINS1_34MainloopSm90TmaGmmaWarpSpecializedILi5ENS5_IJNS4_1CILi1EEENSA_ILi2EEESB_EEENS1_32KernelTmaWarpSpecializedPingpongEEENS5_IJNSA_ILi64EEENSA_ILi128EEESH_EEENS_6half_tENS5_IJlSB_lEEESJ_SK_NS4_8TiledMMAINS4_8MMA_AtomIJNS4_4SM904GMMA26MMA_64x128x16_F32F16F16_SSILNSO_5MajorE0ELSQ_0ELNSO_7ScaleInE1ELSR_1EEEEEENS4_6LayoutINS5_IJSB_SB_SB_EEENS5_IJNSA_ILi0EEESW_SW_EEEEENS5_IJNS4_10UnderscoreESZ_SZ_EEEEENS4_23SM90_TMA_LOAD_MULTICASTENS4_14ComposedLayoutINS4_7SwizzleILi3ELi4ELi3EEENS4_18smem_ptr_flag_bitsILi16EEENSU_INS5_IJNSA_ILi8EEESG_EEENS5_IJSG_SB_EEEEEEEvNS4_8identityENS4_13SM90_TMA_LOADES1C_vS1D_EENS_8epilogue10collective6detail29Sm90TmaWarpSpecializedAdapterINS1H_15DefaultEpilogueISJ_SK_SK_NS1G_6thread17LinearCombinationISJ_Li1EffLNS1L_9ScaleType4KindE0ELNS_15FloatRoundStyleE2ESJ_EENS1_15EpilogueDefaultEEEEEvvEEEEvNT_6ParamsE,(.L_x_203 - _ZN7cutlass13device_kernelINS_4gemm6kernel13GemmUniversalIN4cute5tupleIJiiiiEEENS1_10collective13CollectiveMmaINS1_34MainloopSm90TmaGmmaWarpSpecializedILi5ENS5_IJNS4_1CILi1EEENSA_ILi2EEESB_EEENS1_32KernelTmaWarpSpecializedPingpongEEENS5_IJNSA_ILi64EEENSA_ILi128EEESH_EEENS_6half_tENS5_IJlSB_lEEESJ_SK_NS4_8TiledMMAINS4_8MMA_AtomIJNS4_4SM904GMMA26MMA_64x128x16_F32F16F16_SSILNSO_5MajorE0ELSQ_0ELNSO_7ScaleInE1ELSR_1EEEEEENS4_6LayoutINS5_IJSB_SB_SB_EEENS5_IJNSA_ILi0EEESW_SW_EEEEENS5_IJNS4_10UnderscoreESZ_SZ_EEEEENS4_23SM90_TMA_LOAD_MULTICASTENS4_14ComposedLayoutINS4_7SwizzleILi3ELi4ELi3EEENS4_18smem_ptr_flag_bitsILi16EEENSU_INS5_IJNSA_ILi8EEESG_EEENS5_IJSG_SB_EEEEEEEvNS4_8identityENS4_13SM90_TMA_LOADES1C_vS1D_EENS_8epilogue10collective6detail29Sm90TmaWarpSpecializedAdapterINS1H_15DefaultEpilogueISJ_SK_SK_NS1G_6thread17LinearCombinationISJ_Li1EffLNS1L_9ScaleType4KindE0ELNS_15FloatRoundStyleE2ESJ_EENS1_15EpilogueDefaultEEEEEvvEEEEvNT_6ParamsE)
        .other          _ZN7cutlass13device_kernelINS_4gemm6kernel13GemmUniversalIN4cute5tupleIJiiiiEEENS1_10collective13CollectiveMmaINS1_34MainloopSm90TmaGmmaWarpSpecializedILi5ENS5_IJNS4_1CILi1EEENSA_ILi2EEESB_EEENS1_32KernelTmaWarpSpecializedPingpongEEENS5_IJNSA_ILi64EEENSA_ILi128EEESH_EEENS_6half_tENS5_IJlSB_lEEESJ_SK_NS4_8TiledMMAINS4_8MMA_AtomIJNS4_4SM904GMMA26MMA_64x128x16_F32F16F16_SSILNSO_5MajorE0ELSQ_0ELNSO_7ScaleInE1ELSR_1EEEEEENS4_6LayoutINS5_IJSB_SB_SB_EEENS5_IJNSA_ILi0EEESW_SW_EEEEENS5_IJNS4_10UnderscoreESZ_SZ_EEEEENS4_23SM90_TMA_LOAD_MULTICASTENS4_14ComposedLayoutINS4_7SwizzleILi3ELi4ELi3EEENS4_18smem_ptr_flag_bitsILi16EEENSU_INS5_IJNSA_ILi8EEESG_EEENS5_IJSG_SB_EEEEEEEvNS4_8identityENS4_13SM90_TMA_LOADES1C_vS1D_EENS_8epilogue10collective6detail29Sm90TmaWarpSpecializedAdapterINS1H_15DefaultEpilogueISJ_SK_SK_NS1G_6thread17LinearCombinationISJ_Li1EffLNS1L_9ScaleType4KindE0ELNS_15FloatRoundStyleE2ESJ_EENS1_15EpilogueDefaultEEEEEvvEEEEvNT_6ParamsE,@"STO_CUDA_ENTRY STV_DEFAULT"
_ZN7cutlass13device_kernelINS_4gemm6kernel13GemmUniversalIN4cute5tupleIJiiiiEEENS1_10collective13CollectiveMmaINS1_34MainloopSm90TmaGmmaWarpSpecializedILi5ENS5_IJNS4_1CILi1EEENSA_ILi2EEESB_EEENS1_32KernelTmaWarpSpecializedPingpongEEENS5_IJNSA_ILi64EEENSA_ILi128EEESH_EEENS_6half_tENS5_IJlSB_lEEESJ_SK_NS4_8TiledMMAINS4_8MMA_AtomIJNS4_4SM904GMMA26MMA_64x128x16_F32F16F16_SSILNSO_5MajorE0ELSQ_0ELNSO_7ScaleInE1ELSR_1EEEEEENS4_6LayoutINS5_IJSB_SB_SB_EEENS5_IJNSA_ILi0EEESW_SW_EEEEENS5_IJNS4_10UnderscoreESZ_SZ_EEEEENS4_23SM90_TMA_LOAD_MULTICASTENS4_14ComposedLayoutINS4_7SwizzleILi3ELi4ELi3EEENS4_18smem_ptr_flag_bitsILi16EEENSU_INS5_IJNSA_ILi8EEESG_EEENS5_IJSG_SB_EEEEEEEvNS4_8identityENS4_13SM90_TMA_LOADES1C_vS1D_EENS_8epilogue10collective6detail29Sm90TmaWarpSpecializedAdapterINS1H_15DefaultEpilogueISJ_SK_SK_NS1G_6thread17LinearCombinationISJ_Li1EffLNS1L_9ScaleType4KindE0ELNS_15FloatRoundStyleE2ESJ_EENS1_15EpilogueDefaultEEEEEvvEEEEvNT_6ParamsE:
[----:B------:R-:W0:Y:S02]  /*0000*/  LDC R1, c[0x0][0x28] ;  /* 0x00000a00ff017b82 */ /* 0x000e240000000800 */
[----:B0-----:R-:W-:Y:S01]  /*0010*/  VIADD R1, R1, 0xfffffff8 ;  /* 0xfffffff801017836 */ /* 0x001fe20000000000 */
[----:B------:R-:W0:Y:S01]  /*0020*/  S2R R4, SR_TID.X ;  /* 0x0000000000047919 */ /* 0x000e220000002100 */
[----:B------:R-:W-:Y:S01]  /*0030*/  ELECT P0, URZ, PT ;  /* 0x00000000003f782f */ /* 0x000fe20003800000 */
[----:B------:R-:W-:Y:S01]  /*0040*/  BSSY B0, `(.L_x_0) ;  /* 0x000000f000007945 */ /* 0x000fe20003800000 */
[--C-:B0-----:R-:W-:Y:S02]  /*0050*/  SHF.R.U32.HI R0, RZ, 0x5, R4.reuse ;  /* 0x00000005ff007819 */ /* 0x101fe40000011604 */
[----:B------:R-:W-:-:S03]  /*0060*/  SHF.R.U32.HI R7, RZ, 0x7, R4 ;  /* 0x00000007ff077819 */ /* 0x000fc60000011604 */
[----:B------:R-:W0:Y:S04]  /*0070*/  SHFL.IDX PT, R2, R0, RZ, 0x1f ;  /* 0x00001fff00027589 */ /* 0x000e2800000e0000 */
[----:B------:R1:W2:Y:S01]  /*0080*/  SHFL.IDX PT, R8, R7, RZ, 0x1f ;  /* 0x00001fff07087589 */ /* 0x0002a200000e0000 */
[----:B0-----:R-:W-:-:S13]  /*0090*/  ISETP.NE.OR P0, PT, R2, RZ, !P0 ;  /* 0x000000ff0200720c */ /* 0x001fda0004705670 */
[----:B-12---:R-:W-:Y:S05]  /*00a0*/  @P0 BRA `(.L_x_1) ;  /* 0x0000000000200947 */ /* 0x006fea0003800000 */
[----:B------:R-:W-:Y:S02]  /*00b0*/  ULDC.64 UR4, c[0x0][0x198] ;  /* 0x0000660000047ab9 */ /* 0x000fe40000000a00 */
[----:B------:R-:W-:Y:S02]  /*00c0*/  UIADD3 UR6, UP0, UR4, 0xf0, URZ ;  /* 0x000000f004067890 */ /* 0x000fe4000ff1e03f */
[----:B------:R-:W-:Y:S02]  /*00d0*/  UIADD3 UR4, UP1, UR4, 0x1f0, URZ ;  /* 0x000001f004047890 */ /* 0x000fe4000ff3e03f */
[----:B------:R-:W-:Y:S02]  /*00e0*/  UIADD3.X UR7, URZ, UR5, URZ, UP0, !UPT ;  /* 0x000000053f077290 */ /* 0x000fe400087fe43f */
[----:B------:R-:W-:-:S07]  /*00f0*/  UIADD3.X UR5, URZ, UR5, URZ, UP1, !UPT ;  /* 0x000000053f057290 */ /* 0x000fce0008ffe43f */
[----:B------:R0:W-:Y:S02]  /*0100*/  UTMACCTL.PF [UR6] ;  /* 0x00000000060079b9 */ /* 0x0001e40008040000 */
[----:B------:R0:W-:Y:S02]  /*0110*/  UTMACCTL.PF [UR4] ;  /* 0x00000000040079b9 */ /* 0x0001e40008040000 */
[----:B0-----:R-:W-:Y:S01]  /*0120*/  NOP ;  /* 0x0000000000007918 */ /* 0x001fe20000000000 */
.L_x_1:
[----:B------:R-:W-:Y:S05]  /*0130*/  BSYNC B0 ;  /* 0x0000000000007941 */ /* 0x000fea0003800000 */
.L_x_0:
[----:B------:R-:W0:Y:S01]  /*0140*/  SHFL.IDX PT, R9, R0, RZ, 0x1f ;  /* 0x00001fff00097589 */ /* 0x000e2200000e0000 */
[----:B------:R-:W-:Y:S02]  /*0150*/  SHF.R.S32.HI R3, RZ, 0x1f, R4 ;  /* 0x0000001fff037819 */ /* 0x000fe40000011404 */
[----:B0-----:R-:W-:-:S13]  /*0160*/  ISETP.NE.AND P0, PT, R9, RZ, PT ;  /* 0x000000ff0900720c */ /* 0x001fda0003f05270 */
[----:B------:R-:W-:Y:S05]  /*0170*/  @P0 BRA `(.L_x_2) ;  /* 0x0000000000600947 */ /* 0x000fea0003800000 */
[----:B------:R-:W0:Y:S01]  /*0180*/  S2UR UR8, SR_CgaCtaId ;  /* 0x00000000000879c3 */ /* 0x000e220000008800 */
[----:B------:R-:W-:Y:S01]  /*0190*/  UMOV UR4, 0x400 ;  /* 0x0000040000047882 */ /* 0x000fe20000000000 */
[----:B------:R-:W-:Y:S01]  /*01a0*/  UMOV UR5, 0x1 ;  /* 0x0000000100057882 */ /* 0x000fe20000000000 */
[----:B------:R-:W-:Y:S01]  /*01b0*/  UMOV UR6, 0x2 ;  /* 0x0000000200067882 */ /* 0x000fe20000000000 */
[----:B------:R-:W-:Y:S01]  /*01c0*/  ELECT P0, URZ, PT ;  /* 0x00000000003f782f */ /* 0x000fe20003800000 */
[----:B------:R-:W-:-:S04]  /*01d0*/  UIADD3 UR6, -UR6, 0x100000, URZ ;  /* 0x0010000006067890 */ /* 0x000fc8000fffe13f */
[----:B------:R-:W-:Y:S02]  /*01e0*/  USHF.L.U32 UR7, UR6, 0xb, URZ ;  /* 0x0000000b06077899 */ /* 0x000fe4000800063f */
[----:B------:R-:W-:Y:S02]  /*01f0*/  USHF.L.U32 UR6, UR6, 0x1, URZ ;  /* 0x0000000106067899 */ /* 0x000fe4000800063f */
[----:B0-----:R-:W-:Y:S02]  /*0200*/  ULEA UR8, UR8, UR4, 0x18 ;  /* 0x0000000408087291 */ /* 0x001fe4000f8ec03f */
[----:B------:R-:W-:-:S04]  /*0210*/  UIADD3 UR4, -UR5, 0x100000, URZ ;  /* 0x0010000005047890 */ /* 0x000fc8000fffe13f */
[----:B------:R-:W-:Y:S02]  /*0220*/  USHF.L.U32 UR5, UR4, 0xb, URZ ;  /* 0x0000000b04057899 */ /* 0x000fe4000800063f */
[----:B------:R-:W-:Y:S01]  /*0230*/  USHF.L.U32 UR4, UR4, 0x1, URZ ;  /* 0x0000000104047899 */ /* 0x000fe2000800063f */
[----:B------:R-:W0:Y:S11]  /*0240*/  FENCE.VIEW.ASYNC.S ;  /* 0x00000000000073c6 */ /* 0x000e360000000000 */
[----:B0-----:R0:W1:Y:S01]  /*0250*/  SYNCS.EXCH.64 URZ, [UR8], UR4 ;  /* 0x00000004083f75b2 */ /* 0x0010620008000100 */
[----:B------:R0:W2:Y:S01]  /*0260*/  SYNCS.EXCH.64 URZ, [UR8+0x28], UR6 ;  /* 0x00002806083f75b2 */ /* 0x0000a20008000100 */
[----:B------:R0:W3:Y:S01]  /*0270*/  SYNCS.EXCH.64 URZ, [UR8+0x8], UR4 ;  /* 0x00000804083f75b2 */ /* 0x0000e20008000100 */
[----:B------:R0:W4:Y:S01]  /*0280*/  SYNCS.EXCH.64 URZ, [UR8+0x30], UR6 ;  /* 0x00003006083f75b2 */ /* 0x0001220008000100 */
[----:B------:R0:W0:Y:S01]  /*0290*/  SYNCS.EXCH.64 URZ, [UR8+0x10], UR4 ;  /* 0x00001004083f75b2 */ /* 0x0000220008000100 */
[----:B------:R0:W0:Y:S01]  /*02a0*/  SYNCS.EXCH.64 URZ, [UR8+0x38], UR6 ;  /* 0x00003806083f75b2 */ /* 0x0000220008000100 */
[----:B------:R0:W0:Y:S01]  /*02b0*/  SYNCS.EXCH.64 URZ, [UR8+0x18], UR4 ;  /* 0x00001804083f75b2 */ /* 0x0000220008000100 */
[----:B------:R0:W0:Y:S01]  /*02c0*/  SYNCS.EXCH.64 URZ, [UR8+0x40], UR6 ;  /* 0x00004006083f75b2 */ /* 0x0000220008000100 */
[----:B------:R0:W0:Y:S01]  /*02d0*/  SYNCS.EXCH.64 URZ, [UR8+0x20], UR4 ;  /* 0x00002004083f75b2 */ /* 0x0000220008000100 */
[----:B------:R0:W0:Y:S01]  /*02e0*/  SYNCS.EXCH.64 URZ, [UR8+0x48], UR6 ;  /* 0x00004806083f75b2 */ /* 0x0000220008000100 */
[----:B------:R-:W-:Y:S01]  /*02f0*/  NOP ;  /* 0x0000000000007918 */ /* 0x000fe20000000000 */
.L_x_2:
[----:B------:R-:W5:Y:S01]  /*0300*/  SHFL.IDX PT, R12, R0, RZ, 0x1f ;  /* 0x00001fff000c7589 */ /* 0x000f6200000e0000 */
[----:B------:R-:W-:Y:S01]  /*0310*/  LEA.HI R3, R3, R4, RZ, 0x7 ;  /* 0x0000000403037211 */ /* 0x000fe200078f38ff */
[----:B------:R-:W1:Y:S01]  /*0320*/  S2UR UR12, SR_CTAID.X ;  /* 0x00000000000c79c3 */ /* 0x000e620000002500 */
[----:B------:R-:W-:Y:S01]  /*0330*/  ELECT P0, URZ, PT ;  /* 0x00000000003f782f */ /* 0x000fe20003800000 */
[----:B------:R2:W3:Y:S01]  /*0340*/  SHFL.IDX PT, R11, R0, RZ, 0x1f ;  /* 0x00001fff000b7589 */ /* 0x0004e200000e0000 */
[----:B------:R-:W-:Y:S02]  /*0350*/  LOP3.LUT R3, R3, 0xffffff80, RZ, 0xc0, !PT ;  /* 0xffffff8003037812 */ /* 0x000fe400078ec0ff */
[----:B------:R-:W-:Y:S01]  /*0360*/  ELECT P1, URZ, PT ;  /* 0x00000000003f782f */ /* 0x000fe20003820000 */
[----:B------:R-:W-:Y:S01]  /*0370*/  NOP ;  /* 0x0000000000007918 */ /* 0x000fe20000000000 */
[----:B------:R-:W4:Y:S01]  /*0380*/  S2R R6, SR_CTAID.Y ;  /* 0x0000000000067919 */ /* 0x000f220000002600 */
[----:B0-----:R-:W-:Y:S01]  /*0390*/  ULDC UR4, c[0x0][0x150] ;  /* 0x0000540000047ab9 */ /* 0x001fe20000000800 */
[----:B------:R-:W-:Y:S01]  /*03a0*/  IMAD.IADD R5, R4, 0x1, -R3 ;  /* 0x0000000104057824 */ /* 0x000fe200078e0a03 */
[----:B------:R-:W0:Y:S01]  /*03b0*/  LDC R25, c[0x0][0x148] ;  /* 0x00005200ff197b82 */ /* 0x000e220000000800 */
[----:B--2---:R-:W-:Y:S01]  /*03c0*/  SHF.R.S32.HI R0, RZ, 0x1f, R9 ;  /* 0x0000001fff007819 */ /* 0x004fe20000011409 */
[----:B------:R-:W2:Y:S01]  /*03d0*/  SHFL.IDX PT, R15, R7, RZ, 0x1f ;  /* 0x00001fff070f7589 */ /* 0x000ea200000e0000 */
[----:B------:R-:W-:Y:S01]  /*03e0*/  UMOV UR11, 0x80 ;  /* 0x00000080000b7882 */ /* 0x000fe20000000000 */
[----:B------:R-:W-:Y:S01]  /*03f0*/  SHF.R.S32.HI R20, RZ, 0x1f, R5 ;  /* 0x0000001fff147819 */ /* 0x000fe20000011405 */
[----:B------:R-:W-:Y:S01]  /*0400*/  NOP ;  /* 0x0000000000007918 */ /* 0x000fe20000000000 */
[----:B------:R-:W-:Y:S01]  /*0410*/  LEA.HI R0, R0, R9, RZ, 0x2 ;  /* 0x0000000900007211 */ /* 0x000fe200078f10ff */
[----:B------:R-:W-:Y:S01]  /*0420*/  VIADD R35, R8, 0xffffffff ;  /* 0xffffffff08237836 */ /* 0x000fe20000000000 */
[----:B------:R-:W-:Y:S01]  /*0430*/  LEA.HI R3, R20, R5, RZ, 0x3 ;  /* 0x0000000514037211 */ /* 0x000fe200078f18ff */
[----:B------:R-:W2:Y:S01]  /*0440*/  LDC R13, c[0x0][0x140] ;  /* 0x00005000ff0d7b82 */ /* 0x000ea20000000800 */
[----:B------:R-:W-:-:S02]  /*0450*/  LOP3.LUT R0, R0, 0x3ffffffc, RZ, 0xc0, !PT ;  /* 0x3ffffffc00007812 */ /* 0x000fc400078ec0ff */
[--C-:B------:R-:W-:Y:S02]  /*0460*/  SHF.R.S32.HI R10, RZ, 0x3, R3.reuse ;  /* 0x00000003ff0a7819 */ /* 0x100fe40000011403 */
[----:B------:R-:W-:Y:S01]  /*0470*/  SHF.R.S32.HI R3, RZ, 0x1f, R3 ;  /* 0x0000001fff037819 */ /* 0x000fe20000011403 */
[----:B------:R-:W-:Y:S01]  /*0480*/  IMAD.IADD R0, R9, 0x1, -R0 ;  /* 0x0000000109007824 */ /* 0x000fe200078e0a00 */
[----:B-----5:R-:W-:Y:S02]  /*0490*/  ISETP.NE.OR P0, PT, R12, RZ, !P0 ;  /* 0x000000ff0c00720c */ /* 0x020fe40004705670 */
[----:B------:R-:W-:Y:S01]  /*04a0*/  LEA.HI R3, R3, R10, RZ, 0x2 ;  /* 0x0000000a03037211 */ /* 0x000fe200078f10ff */
[----:B------:R-:W5:Y:S01]  /*04b0*/  LDC R12, c[0x0][0x144] ;  /* 0x00005100ff0c7b82 */ /* 0x000f620000000800 */
[----:B---3--:R-:W-:Y:S02]  /*04c0*/  ISETP.NE.OR P1, PT, R11, RZ, !P1 ;  /* 0x000000ff0b00720c */ /* 0x008fe40004f25670 */
[----:B------:R-:W-:-:S02]  /*04d0*/  LOP3.LUT R11, R3, 0xfffffffc, RZ, 0xc0, !PT ;  /* 0xfffffffc030b7812 */ /* 0x000fc400078ec0ff */
[----:B------:R-:W-:Y:S02]  /*04e0*/  SHF.R.S32.HI R3, RZ, 0x1f, R2 ;  /* 0x0000001fff037819 */ /* 0x000fe40000011402 */
[----:B------:R-:W-:Y:S01]  /*04f0*/  ISETP.GE.U32.AND P5, PT, R35, 0x2, PT ;  /* 0x000000022300780c */ /* 0x000fe20003fa6070 */
[----:B------:R-:W-:Y:S01]  /*0500*/  IMAD.IADD R11, R10, 0x1, -R11 ;  /* 0x000000010a0b7824 */ /* 0x000fe200078e0a0b */
[----:B-1----:R-:W-:Y:S01]  /*0510*/  I2FP.F32.U32 R10, UR12 ;  /* 0x0000000c000a7c45 */ /* 0x002fe20008201000 */
[----:B------:R-:W-:Y:S01]  /*0520*/  VOTEU.ALL UP0, P0 ;  /* 0x00000000003f7886 */ /* 0x000fe20000000000 */
[----:B----4-:R-:W-:Y:S01]  /*0530*/  I2FP.F32.U32 R9, R6 ;  /* 0x0000000600097245 */ /* 0x010fe20000201000 */
[----:B------:R-:W-:Y:S01]  /*0540*/  IMAD R0, R0, 0x4, R11 ;  /* 0x0000000400007824 */ /* 0x000fe200078e020b */
[----:B------:R-:W-:Y:S01]  /*0550*/  LEA.HI R3, R3, R2, RZ, 0x2 ;  /* 0x0000000203037211 */ /* 0x000fe200078f10ff */
[----:B------:R-:W-:Y:S01]  /*0560*/  VOTEU.ALL UP1, P1 ;  /* 0x00000000003f7886 */ /* 0x000fe20000820000 */
[----:B------:R-:W-:Y:S01]  /*0570*/  FMUL R10, R10, UR4 ;  /* 0x000000040a0a7c20 */ /* 0x000fe20008400000 */
[----:B------:R-:W1:Y:S01]  /*0580*/  @!UP0 S2UR UR7, SR_CgaCtaId ;  /* 0x00000000000789c3 */ /* 0x000e620000008800 */
[----:B------:R-:W-:Y:S01]  /*0590*/  ULDC UR4, c[0x0][0x154] ;  /* 0x0000550000047ab9 */ /* 0x000fe20000000800 */
[----:B------:R-:W-:Y:S01]  /*05a0*/  LOP3.LUT R3, R3, 0xfffffffc, RZ, 0xc0, !PT ;  /* 0xfffffffc03037812 */ /* 0x000fe200078ec0ff */
[----:B------:R-:W-:Y:S01]  /*05b0*/  FMUL R9, R9, UR4 ;  /* 0x0000000409097c20 */ /* 0x000fe20008400000 */
[----:B------:R-:W-:Y:S01]  /*05c0*/  UMOV UR4, 0x20 ;  /* 0x0000002000047882 */ /* 0x000fe20000000000 */
[----:B------:R-:W3:Y:S01]  /*05d0*/  F2I.U32.TRUNC.NTZ R10, R10 ;  /* 0x0000000a000a7305 */ /* 0x000ee2000020f000 */
[----:B------:R-:W-:Y:S01]  /*05e0*/  @!UP0 UMOV UR6, 0x400 ;  /* 0x0000040000068882 */ /* 0x000fe20000000000 */
[----:B------:R-:W-:Y:S01]  /*05f0*/  IMAD.IADD R14, R2, 0x1, -R3 ;  /* 0x00000001020e7824 */ /* 0x000fe200078e0a03 */
[----:B------:R-:W4:Y:S01]  /*0600*/  @!UP1 S2UR UR10, SR_CgaCtaId ;  /* 0x00000000000a99c3 */ /* 0x000f220000008800 */
[----:B------:R-:W-:Y:S01]  /*0610*/  IMAD.SHL.U32 R3, R0, 0x4, RZ ;  /* 0x0000000400037824 */ /* 0x000fe200078e00ff */
[----:B------:R-:W-:-:S04]  /*0620*/  @!UP0 UIADD3 UR4, -UR4, 0x100000, URZ ;  /* 0x0010000004048890 */ /* 0x000fc8000fffe13f */
[----:B------:R-:W-:Y:S02]  /*0630*/  @!UP0 USHF.L.U32 UR5, UR4, 0xb, URZ ;  /* 0x0000000b04058899 */ /* 0x000fe4000800063f */
[----:B------:R-:W-:Y:S01]  /*0640*/  @!UP0 USHF.L.U32 UR4, UR4, 0x1, URZ ;  /* 0x0000000104048899 */ /* 0x000fe2000800063f */
[----:B--2---:R-:W-:Y:S01]  /*0650*/  ISETP.EQ.U32.AND P3, PT, R13, 0x1, PT ;  /* 0x000000010d00780c */ /* 0x004fe20003f62070 */
[----:B------:R-:W-:Y:S01]  /*0660*/  @!UP1 UMOV UR9, 0x400 ;  /* 0x0000040000099882 */ /* 0x000fe20000000000 */
[----:B------:R-:W2:Y:S01]  /*0670*/  F2I.U32.TRUNC.NTZ R9, R9 ;  /* 0x0000000900097305 */ /* 0x000ea2000020f000 */
[----:B------:R-:W-:Y:S01]  /*0680*/  LOP3.LUT R88, R0, 0xc, R3, 0x78, !PT ;  /* 0x0000000c00587812 */ /* 0x000fe200078e7803 */
[----:B------:R-:W-:Y:S01]  /*0690*/  VOTEU.ALL UP2, P1 ;  /* 0x00000000003f7886 */ /* 0x000fe20000840000 */
[----:B------:R-:W-:Y:S01]  /*06a0*/  VOTEU.ALL UP3, P1 ;  /* 0x00000000003f7886 */ /* 0x000fe20000860000 */
[----:B------:R-:W-:Y:S01]  /*06b0*/  VOTEU.ALL UP4, P1 ;  /* 0x00000000003f7886 */ /* 0x000fe20000880000 */
[----:B------:R-:W-:Y:S01]  /*06c0*/  VOTEU.ALL UP5, P1 ;  /* 0x00000000003f7886 */ /* 0x000fe200008a0000 */
[----:B------:R-:W-:Y:S01]  /*06d0*/  ISETP.NE.AND P1, PT, R14, 0x3, PT ;  /* 0x000000030e00780c */ /* 0x000fe20003f25270 */
[----:B---3--:R-:W-:Y:S01]  /*06e0*/  IMAD.MOV R21, RZ, RZ, -R10 ;  /* 0x000000ffff157224 */ /* 0x008fe200078e0a0a */
[----:B------:R-:W-:-:S02]  /*06f0*/  R2UR UR43, R15 ;  /* 0x000000000f2b72ca */ /* 0x000fc400000e0000 */
[----:B------:R-:W-:Y:S01]  /*0700*/  ISETP.EQ.OR P1, PT, R14, RZ, !P1 ;  /* 0x000000ff0e00720c */ /* 0x000fe20004f22670 */
[----:B-1----:R-:W-:Y:S01]  /*0710*/  @!UP0 ULEA UR8, UR7, UR6, 0x18 ;  /* 0x0000000607088291 */ /* 0x002fe2000f8ec03f */
[----:B-----5:R-:W-:Y:S01]  /*0720*/  IMAD R21, R12, R21, UR12 ;  /* 0x0000000c0c157e24 */ /* 0x020fe2000f8e0215 */
[----:B------:R-:W-:-:S04]  /*0730*/  @!UP1 UIADD3 UR6, -UR11, 0x100000, URZ ;  /* 0x001000000b069890 */ /* 0x000fc8000fffe13f */
[----:B------:R-:W-:Y:S02]  /*0740*/  @!UP1 USHF.L.U32 UR7, UR6, 0xb, URZ ;  /* 0x0000000b06079899 */ /* 0x000fe4000800063f */
[----:B------:R-:W-:Y:S01]  /*0750*/  @!UP1 USHF.L.U32 UR6, UR6, 0x1, URZ ;  /* 0x0000000106069899 */ /* 0x000fe2000800063f */
[C---:B------:R-:W-:Y:S01]  /*0760*/  ISETP.EQ.AND P1, PT, R8.reuse, RZ, P1 ;  /* 0x000000ff0800720c */ /* 0x040fe20000f22270 */
[----:B--2---:R-:W-:Y:S01]  /*0770*/  IMAD.MOV R24, RZ, RZ, -R9 ;  /* 0x000000ffff187224 */ /* 0x004fe200078e0a09 */
[----:B------:R-:W-:Y:S01]  /*0780*/  VOTEU.ALL UP0, P0 ;  /* 0x00000000003f7886 */ /* 0x000fe20000000000 */
[----:B------:R-:W-:Y:S01]  /*0790*/  ISETP.NE.AND P2, PT, R8, RZ, PT ;  /* 0x000000ff0800720c */ /* 0x000fe20003f45270 */
[----:B----4-:R-:W-:Y:S01]  /*07a0*/  @!UP1 ULEA UR9, UR10, UR9, 0x18 ;  /* 0x000000090a099291 */ /* 0x010fe2000f8ec03f */
[----:B0-----:R-:W-:Y:S01]  /*07b0*/  IMAD R3, R25, R24, R6 ;  /* 0x0000001819037224 */ /* 0x001fe200078e0206 */
[----:B------:R-:W-:Y:S01]  /*07c0*/  VOTEU.ALL UP1, P0 ;  /* 0x00000000003f7886 */ /* 0x000fe20000020000 */
[----:B------:R-:W-:Y:S01]  /*07d0*/  LOP3.LUT P0, RZ, R5, 0x7, RZ, 0xc0, !PT ;  /* 0x0000000705ff7812 */ /* 0x000fe2000780c0ff */
[----:B------:R-:W0:Y:S02]  /*07e0*/  FENCE.VIEW.ASYNC.S ;  /* 0x00000000000073c6 */ /* 0x000e240000000000 */
[----:B0-----:R0:W1:Y:S01]  /*07f0*/  @!UP0 SYNCS.EXCH.64 URZ, [UR8+0x80], UR4 ;  /* 0x00008004083f85b2 */ /* 0x0010620008000100 */
[----:B------:R-:W-:-:S02]  /*0800*/  SEL R23, RZ, 0x1, !P1 ;  /* 0x00000001ff177807 */ /* 0x000fc40004800000 */
[----:B------:R-:W-:Y:S02]  /*0810*/  ISETP.NE.AND P4, PT, R3, R88, PT ;  /* 0x000000580300720c */ /* 0x000fe40003f85270 */
[----:B------:R-:W-:Y:S02]  /*0820*/  ISETP.LT.U32.AND P0, PT, R88, 0x2, !P0 ;  /* 0x000000025800780c */ /* 0x000fe40004701070 */
[----:B------:R-:W-:Y:S02]  /*0830*/  ISETP.EQ.OR P4, PT, R21, RZ, !P4 ;  /* 0x000000ff1500720c */ /* 0x000fe40006782670 */
[----:B------:R-:W-:Y:S02]  /*0840*/  SEL R23, R23, 0x2, P5 ;  /* 0x0000000217177807 */ /* 0x000fe40002800000 */
[----:B------:R-:W-:-:S04]  /*0850*/  PLOP3.LUT P0, PT, P0, P4, PT, 0x80, 0x0 ;  /* 0x000000000000781c */ /* 0x000fc80000709070 */
[----:B------:R-:W-:Y:S01]  /*0860*/  P2R R103, PR, RZ, 0x1 ;  /* 0x00000001ff677803 */ /* 0x000fe20000000000 */
[----:B------:R0:W2:Y:S01]  /*0870*/  @!UP1 SYNCS.EXCH.64 URZ, [UR8+0x88], UR4 ;  /* 0x00008804083f95b2 */ /* 0x0000a20008000100 */
[----:B------:R-:W-:Y:S01]  /*0880*/  NOP ;  /* 0x0000000000007918 */ /* 0x000fe20000000000 */
[----:B------:R0:W3:Y:S01]  /*0890*/  @!UP2 SYNCS.EXCH.64 URZ, [UR9+0x60], UR6 ;  /* 0x00006006093fa5b2 */ /* 0x0000e20008000100 */
[----:B------:R0:W4:Y:S01]  /*08a0*/  @!UP3 SYNCS.EXCH.64 URZ, [UR9+0x68], UR6 ;  /* 0x00006806093fb5b2 */ /* 0x0001220008000100 */
[----:B------:R0:W0:Y:S01]  /*08b0*/  @!UP4 SYNCS.EXCH.64 URZ, [UR9+0x70], UR6 ;  /* 0x00007006093fc5b2 */ /* 0x0000220008000100 */
[----:B------:R0:W0:Y:S01]  /*08c0*/  @!UP5 SYNCS.EXCH.64 URZ, [UR9+0x78], UR6 ;  /* 0x00007806093fd5b2 */ /* 0x0000220008000100 */
[----:B------:R-:W-:Y:S01]  /*08d0*/  NOP ;  /* 0x0000000000007918 */ /* 0x000fe20000000000 */
[----:B------:R-:W-:Y:S05]  /*08e0*/  @!P3 BRA `(.L_x_3) ;  /* 0x000000000008b947 */ /* 0x000fea0003800000 */
[----:B01234-:R-:W-:Y:S01]  /*08f0*/  UCGABAR_ARV ;  /* 0x00000000000079c7 */ /* 0x01ffe20008000000 */
[----:B------:R-:W-:Y:S05]  /*0900*/  BRA `(.L_x_4) ;  /* 0x0000000000047947 */ /* 0x000fea0003800000 */
.L_x_3:
[----:B01234-:R-:W-:Y:S01]  /*0910*/  NOP ;  /* 0x0000000000007918 */ /* 0x01ffe20000000000 */
.L_x_4:
[----:B------:R-:W-:Y:S01]  /*0920*/  ULDC.64 UR4, c[0x0][0x598] ;  /* 0x0001660000047ab9 */ /* 0x000fe20000000a00 */
[----:B------:R-:W-:Y:S01]  /*0930*/  ULDC.64 UR36, c[0x0][0x208] ;  /* 0x0000820000247ab9 */ /* 0x000fe20000000a00 */
[----:B------:R-:W-:-:S04]  /*0940*/  ISETP.NE.U32.AND P0, PT, RZ, UR4, PT ;  /* 0x00000004ff007c0c */ /* 0x000fc8000bf05070 */
[----:B------:R-:W-:-:S13]  /*0950*/  ISETP.NE.AND.EX P0, PT, RZ, UR5, PT, P0 ;  /* 0x00000005ff007c0c */ /* 0x000fda000bf05300 */
[----:B------:R-:W-:Y:S05]  /*0960*/  @!P0 BRA `(.L_x_5) ;  /* 0x00000000001c8947 */ /* 0x000fea0003800000 */
[----:B------:R-:W0:Y:S02]  /*0970*/  LDC.64 R2, c[0x0][0x598] ;  /* 0x00016600ff027b82 */ /* 0x000e240000000a00 */
[----:B0-----:R-:W2:Y:S02]  /*0980*/  LDG.E.64 R2, desc[UR36][R2.64] ;  /* 0x0000002402027981 */ /* 0x001ea4000c1e1b00 */
[----:B--2---:R-:W-:-:S04]  /*0990*/  ISETP.NE.U32.AND P0, PT, R2, RZ, PT ;  /* 0x000000ff0200720c */ /* 0x004fc80003f05070 */
[----:B------:R-:W-:-:S13]  /*09a0*/  ISETP.NE.AND.EX P0, PT, R3, RZ, PT, P0 ;  /* 0x000000ff0300720c */ /* 0x000fda0003f05300 */
[----:B------:R-:W-:Y:S05]  /*09b0*/  @!P0 BRA `(.L_x_5) ;  /* 0x0000000000088947 */ /* 0x000fea0003800000 */
[----:B------:R0:W5:Y:S01]  /*09c0*/  LD.E R89, desc[UR36][R2.64] ;  /* 0x0000002402597980 */ /* 0x000162000c101900 */
[----:B------:R-:W-:Y:S05]  /*09d0*/  BRA `(.L_x_6) ;  /* 0x0000000000247947 */ /* 0x000fea0003800000 */
.L_x_5:
[----:B------:R-:W-:Y:S02]  /*09e0*/  ULDC.64 UR4, c[0x0][0x588] ;  /* 0x0001620000047ab9 */ /* 0x000fe40000000a00 */
[----:B------:R-:W-:-:S04]  /*09f0*/  ISETP.NE.U32.AND P0, PT, RZ, UR4, PT ;  /* 0x00000004ff007c0c */ /* 0x000fc8000bf05070 */
[----:B------:R-:W-:-:S13]  /*0a00*/  ISETP.NE.AND.EX P0, PT, RZ, UR5, PT, P0 ;  /* 0x00000005ff007c0c */ /* 0x000fda000bf05300 */
[----:B------:R-:W-:Y:S05]  /*0a10*/  @!P0 BRA `(.L_x_7) ;  /* 0x00000000000c8947 */ /* 0x000fea0003800000 */
[----:B------:R-:W0:Y:S02]  /*0a20*/  LDC.64 R2, c[0x0][0x588] ;  /* 0x00016200ff027b82 */ /* 0x000e240000000a00 */
[----:B0-----:R1:W5:Y:S01]  /*0a30*/  LDG.E R89, desc[UR36][R2.64] ;  /* 0x0000002402597981 */ /* 0x001362000c1e1900 */
[----:B------:R-:W-:Y:S05]  /*0a40*/  BRA `(.L_x_6) ;  /* 0x0000000000087947 */ /* 0x000fea0003800000 */
.L_x_7:
[----:B------:R-:W-:Y:S02]  /*0a50*/  ULDC UR4, c[0x0][0x580] ;  /* 0x0001600000047ab9 */ /* 0x000fe40000000800 */
[----:B------:R-:W-:-:S07]  /*0a60*/  IMAD.U32 R89, RZ, RZ, UR4 ;  /* 0x00000004ff597e24 */ /* 0x000fce000f8e00ff */
.L_x_6:
[----:B------:R-:W-:Y:S02]  /*0a70*/  ULDC.64 UR4, c[0x0][0x5a0] ;  /* 0x0001680000047ab9 */ /* 0x000fe40000000a00 */
[----:B------:R-:W-:-:S04]  /*0a80*/  ISETP.NE.U32.AND P0, PT, RZ, UR4, PT ;  /* 0x00000004ff007c0c */ /* 0x000fc8000bf05070 */
[----:B------:R-:W-:-:S13]  /*0a90*/  ISETP.NE.AND.EX P0, PT, RZ, UR5, PT, P0 ;  /* 0x00000005ff007c0c */ /* 0x000fda000bf05300 */
[----:B------:R-:W-:Y:S05]  /*0aa0*/  @!P0 BRA `(.L_x_8) ;  /* 0x00000000001c8947 */ /* 0x000fea0003800000 */
[----:B01----:R-:W0:Y:S02]  /*0ab0*/  LDC.64 R2, c[0x0][0x5a0] ;  /* 0x00016800ff027b82 */ /* 0x003e240000000a00 */
[----:B0-----:R-:W2:Y:S02]  /*0ac0*/  LDG.E.64 R2, desc[UR36][R2.64] ;  /* 0x0000002402027981 */ /* 0x001ea4000c1e1b00 */
[----:B--2---:R-:W-:-:S04]  /*0ad0*/  ISETP.NE.U32.AND P0, PT, R2, RZ, PT ;  /* 0x000000ff0200720c */ /* 0x004fc80003f05070 */
[----:B------:R-:W-:-:S13]  /*0ae0*/  ISETP.NE.AND.EX P0, PT, R3, RZ, PT, P0 ;  /* 0x000000ff0300720c */ /* 0x000fda0003f05300 */
[----:B------:R-:W-:Y:S05]  /*0af0*/  @!P0 BRA `(.L_x_8) ;  /* 0x0000000000088947 */ /* 0x000fea0003800000 */
[----:B------:R0:W5:Y:S01]  /*0b00*/  LD.E R90, desc[UR36][R2.64] ;  /* 0x00000024025a7980 */ /* 0x000162000c101900 */
[----:B------:R-:W-:Y:S05]  /*0b10*/  BRA `(.L_x_9) ;  /* 0x0000000000247947 */ /* 0x000fea0003800000 */
.L_x_8:
[----:B------:R-:W-:Y:S02]  /*0b20*/  ULDC.64 UR4, c[0x0][0x590] ;  /* 0x0001640000047ab9 */ /* 0x000fe40000000a00 */
[----:B------:R-:W-:-:S04]  /*0b30*/  ISETP.NE.U32.AND P0, PT, RZ, UR4, PT ;  /* 0x00000004ff007c0c */ /* 0x000fc8000bf05070 */
[----:B------:R-:W-:-:S13]  /*0b40*/  ISETP.NE.AND.EX P0, PT, RZ, UR5, PT, P0 ;  /* 0x00000005ff007c0c */ /* 0x000fda000bf05300 */
[----:B------:R-:W-:Y:S05]  /*0b50*/  @!P0 BRA `(.L_x_10) ;  /* 0x00000000000c8947 */ /* 0x000fea0003800000 */
[----:B------:R-:W2:Y:S02]  /*0b60*/  LDC.64 R90, c[0x0][0x590] ;  /* 0x00016400ff5a7b82 */ /* 0x000ea40000000a00 */
[----:B--2---:R2:W5:Y:S01]  /*0b70*/  LDG.E R90, desc[UR36][R90.64] ;  /* 0x000000245a5a7981 */ /* 0x004562000c1e1900 */
[----:B------:R-:W-:Y:S05]  /*0b80*/  BRA `(.L_x_9) ;  /* 0x0000000000087947 */ /* 0x000fea0003800000 */
.L_x_10:
[----:B------:R-:W-:Y:S02]  /*0b90*/  ULDC UR4, c[0x0][0x584] ;  /* 0x0001610000047ab9 */ /* 0x000fe40000000800 */
[----:B------:R-:W-:-:S07]  /*0ba0*/  IMAD.U32 R90, RZ, RZ, UR4 ;  /* 0x00000004ff5a7e24 */ /* 0x000fce000f8e00ff */
.L_x_9:
[----:B01----:R-:W0:Y:S01]  /*0bb0*/  LDC R2, c[0x0][0x65c] ;  /* 0x00019700ff027b82 */ /* 0x003e220000000800 */
[----:B------:R-:W-:Y:S01]  /*0bc0*/  ULDC UR6, c[0x0][0x28c] ;  /* 0x0000a30000067ab9 */ /* 0x000fe20000000800 */
[----:B------:R-:W-:Y:S01]  /*0bd0*/  ISETP.NE.AND P0, PT, R8, 0x2, PT ;  /* 0x000000020800780c */ /* 0x000fe20003f05270 */
[----:B------:R-:W-:Y:S01]  /*0be0*/  UIADD3 UR6, UR6, 0x7f, URZ ;  /* 0x0000007f06067890 */ /* 0x000fe2000fffe03f */
[----:B------:R-:W-:Y:S01]  /*0bf0*/  IMAD.U32 R8, RZ, RZ, UR12 ;  /* 0x0000000cff087e24 */ /* 0x000fe2000f8e00ff */
[----:B------:R-:W-:Y:S01]  /*0c00*/  UMOV UR38, URZ ;  /* 0x0000003f00267c82 */ /* 0x000fe20008000000 */
[----:B------:R-:W-:Y:S01]  /*0c10*/  UMOV UR39, URZ ;  /* 0x0000003f00277c82 */ /* 0x000fe20008000000 */
[----:B------:R-:W-:Y:S01]  /*0c20*/  USHF.R.S32.HI UR7, URZ, 0x1f, UR6 ;  /* 0x0000001f3f077899 */ /* 0x000fe20008011406 */
[----:B------:R-:W-:-:S03]  /*0c30*/  ULDC.64 UR8, c[0x0][0x650] ;  /* 0x0001940000087ab9 */ /* 0x000fc60000000a00 */
[----:B------:R-:W-:-:S04]  /*0c40*/  ULEA.HI UR7, UR7, UR6, URZ, 0x7 ;  /* 0x0000000607077291 */ /* 0x000fc8000f8f383f */
[----:B------:R-:W-:Y:S01]  /*0c50*/  USHF.R.S32.HI UR40, URZ, 0x7, UR7 ;  /* 0x000000073f287899 */ /* 0x000fe20008011407 */
[----:B0-----:R-:W-:-:S13]  /*0c60*/  ISETP.NE.AND P1, PT, R2, 0x1, PT ;  /* 0x000000010200780c */ /* 0x001fda0003f25270 */
[----:B------:R-:W0:Y:S01]  /*0c70*/  @P1 LDC R17, c[0x0][0x10] ;  /* 0x00000400ff111b82 */ /* 0x000e220000000800 */
[----:B------:R-:W-:Y:S02]  /*0c80*/  @P1 IMAD.MOV.U32 R7, RZ, RZ, RZ ;  /* 0x000000ffff071224 */ /* 0x000fe400078e00ff */
[----:B------:R-:W-:-:S05]  /*0c90*/  @P1 IMAD.MOV.U32 R9, RZ, RZ, RZ ;  /* 0x000000ffff091224 */ /* 0x000fca00078e00ff */
[----:B------:R-:W1:Y:S01]  /*0ca0*/  @!P1 LDC R3, c[0x0][0xc] ;  /* 0x00000300ff039b82 */ /* 0x000e620000000800 */
[----:B------:R-:W-:Y:S01]  /*0cb0*/  ULDC UR4, c[0x0][0xc] ;  /* 0x0000030000047ab9 */ /* 0x000fe20000000800 */
[----:B------:R-:W-:Y:S02]  /*0cc0*/  ULDC UR5, c[0x0][0x10] ;  /* 0x0000040000057ab9 */ /* 0x000fe40000000800 */
[----:B------:R-:W-:-:S04]  /*0cd0*/  UIMAD.WIDE.U32 UR4, UR4, UR5, URZ ;  /* 0x00000005040472a5 */ /* 0x000fc8000f8e003f */
[----:B------:R-:W3:Y:S01]  /*0ce0*/  LDC R0, c[0x0][0x14] ;  /* 0x00000500ff007b82 */ /* 0x000ee20000000800 */
[----:B0-----:R-:W-:-:S04]  /*0cf0*/  @P1 IMAD.WIDE.U32 R16, R17, UR12, R6 ;  /* 0x0000000c11101c25 */ /* 0x001fc8000f8e0006 */
[----:B------:R-:W-:Y:S02]  /*0d00*/  @P1 IMAD.IADD R17, R17, 0x1, R9 ;  /* 0x0000000111111824 */ /* 0x000fe400078e0209 */
[----:B------:R-:W-:Y:S02]  /*0d10*/  IMAD.MOV.U32 R9, RZ, RZ, RZ ;  /* 0x000000ffff097224 */ /* 0x000fe400078e00ff */
[----:B-1----:R-:W-:-:S04]  /*0d20*/  @!P1 IMAD.WIDE.U32 R8, R6, R3, R8 ;  /* 0x0000000306089225 */ /* 0x002fc800078e0008 */
[----:B------:R-:W-:Y:S02]  /*0d30*/  @!P1 IMAD.MOV.U32 R16, RZ, RZ, R8 ;  /* 0x000000ffff109224 */ /* 0x000fe400078e0008 */
[----:B---3--:R-:W-:-:S04]  /*0d40*/  IMAD.WIDE.U32 R10, R0, UR4, RZ ;  /* 0x00000004000a7c25 */ /* 0x008fc8000f8e00ff */
[----:B------:R-:W-:Y:S01]  /*0d50*/  IMAD R3, R0, UR5, RZ ;  /* 0x0000000500037c24 */ /* 0x000fe2000f8e02ff */
[----:B------:R0:W-:Y:S01]  /*0d60*/  STL.64 [R1], R10 ;  /* 0x0000000a01007387 */ /* 0x0001e20000100a00 */
[----:B------:R-:W-:Y:S02]  /*0d70*/  @!P1 IMAD.MOV.U32 R17, RZ, RZ, R9 ;  /* 0x000000ffff119224 */ /* 0x000fe400078e0009 */
[----:B------:R-:W-:Y:S01]  /*0d80*/  IMAD.IADD R0, R11, 0x1, R3 ;  /* 0x000000010b007824 */ /* 0x000fe200078e0203 */
[----:B------:R-:W-:Y:S06]  /*0d90*/  @P0 BRA `(.L_x_11) ;  /* 0x0000000000200947 */ /* 0x000fec0003800000 */
[----:B------:R-:W-:Y:S01]  /*0da0*/  UISETP.GE.U32.AND UP0, UPT, UR40, 0x5, UPT ;  /* 0x000000052800788c */ /* 0x000fe2000bf06070 */
[----:B------:R-:W-:Y:S01]  /*0db0*/  IADD3 R16, P0, R16, R10, RZ ;  /* 0x0000000a10107210 */ /* 0x000fe20007f1e0ff */
[----:B------:R-:W-:Y:S01]  /*0dc0*/  UIMAD.WIDE.U32 UR4, UR40, -0x33333333, URZ ;  /* 0xcccccccd280478a5 */ /* 0x000fe2000f8e003f */
[----:B------:R-:W-:-:S03]  /*0dd0*/  UMOV UR39, URZ ;  /* 0x0000003f00277c82 */ /* 0x000fc60008000000 */
[----:B------:R-:W-:Y:S01]  /*0de0*/  USHF.R.U32.HI UR4, URZ, 0x2, UR5 ;  /* 0x000000023f047899 */ /* 0x000fe20008011605 */
[----:B------:R-:W-:-:S03]  /*0df0*/  IMAD.X R17, R0, 0x1, R17, P0 ;  /* 0x0000000100117824 */ /* 0x000fc600000e0611 */
[----:B------:R-:W-:Y:S02]  /*0e00*/  UIMAD UR38, UR4, -0x5, UR40 ;  /* 0xfffffffb042678a4 */ /* 0x000fe4000f8e0228 */
[----:B------:R-:W-:-:S12]  /*0e10*/  @UP0 ULOP3.LUT UR39, UR4, 0x1, URZ, 0xc0, !UPT ;  /* 0x0000000104270892 */ /* 0x000fd8000f8ec03f */
.L_x_11:
[----:B------:R-:W-:Y:S01]  /*0e20*/  ISETP.GE.U32.AND P0, PT, R16, UR8, PT ;  /* 0x0000000810007c0c */ /* 0x000fe2000bf06070 */
[----:B------:R-:W-:Y:S01]  /*0e30*/  IMAD.MOV.U32 R22, RZ, RZ, -0x1 ;  /* 0xffffffffff167424 */ /* 0x000fe200078e00ff */
[----:B------:R-:W-:Y:S01]  /*0e40*/  PRMT R3, RZ, 0x7610, R3 ;  /* 0x00007610ff037816 */ /* 0x000fe20000000003 */
[----:B------:R-:W-:Y:S01]  /*0e50*/  IMAD.MOV.U32 R18, RZ, RZ, -0x1 ;  /* 0xffffffffff127424 */ /* 0x000fe200078e00ff */
[----:B------:R-:W-:Y:S01]  /*0e60*/  ISETP.GE.U32.AND.EX P0, PT, R17, UR9, PT, P0 ;  /* 0x0000000911007c0c */ /* 0x000fe2000bf06100 */
[----:B------:R-:W-:-:S12]  /*0e70*/  IMAD.MOV.U32 R19, RZ, RZ, -0x1 ;  /* 0xffffffffff137424 */ /* 0x000fd800078e00ff */
[----:B------:R-:W-:Y:S05]  /*0e80*/  @P0 BRA `(.L_x_12) ;  /* 0x0000000400280947 */ /* 0x000fea0003800000 */
[----:B------:R-:W1:Y:S01]  /*0e90*/  LDC.64 R18, c[0x0][0x628] ;  /* 0x00018a00ff127b82 */ /* 0x000e620000000a00 */
[----:B------:R-:W-:Y:S02]  /*0ea0*/  IMAD.MOV.U32 R8, RZ, RZ, R16 ;  /* 0x000000ffff087224 */ /* 0x000fe400078e0010 */
[----:B------:R-:W-:-:S05]  /*0eb0*/  IMAD.MOV.U32 R9, RZ, RZ, R17 ;  /* 0x000000ffff097224 */ /* 0x000fca00078e0011 */
[----:B------:R-:W3:Y:S08]  /*0ec0*/  LDC R22, c[0x0][0x630] ;  /* 0x00018c00ff167b82 */ /* 0x000ef00000000800 */
[----:B------:R-:W4:Y:S01]  /*0ed0*/  LDC.64 R26, c[0x0][0x620] ;  /* 0x00018800ff1a7b82 */ /* 0x000f220000000a00 */
[----:B-1----:R-:W-:-:S04]  /*0ee0*/  ISETP.NE.U32.AND P0, PT, R18, RZ, PT ;  /* 0x000000ff1200720c */ /* 0x002fc80003f05070 */
[----:B------:R-:W-:-:S13]  /*0ef0*/  ISETP.NE.AND.EX P0, PT, R19, RZ, PT, P0 ;  /* 0x000000ff1300720c */ /* 0x000fda0003f05300 */
[----:B---34-:R-:W-:Y:S05]  /*0f00*/  @!P0 BRA `(.L_x_13) ;  /* 0x0000000000288947 */ /* 0x018fea0003800000 */
[----:B------:R-:W1:Y:S02]  /*0f10*/  LDC R3, c[0x0][0x634] ;  /* 0x00018d00ff037b82 */ /* 0x000e640000000800 */
[----:B-1----:R-:W-:-:S05]  /*0f20*/  IADD3 R3, P0, R16, R3, RZ ;  /* 0x0000000310037210 */ /* 0x002fca0007f1e0ff */
[----:B------:R-:W-:-:S04]  /*0f30*/  IMAD.X R15, RZ, RZ, R17, P0 ;  /* 0x000000ffff0f7224 */ /* 0x000fc800000e0611 */
[----:B------:R-:W-:-:S04]  /*0f40*/  IMAD.WIDE.U32 R8, R15, R18, RZ ;  /* 0x000000120f087225 */ /* 0x000fc800078e00ff */
[----:B0-----:R-:W-:-:S04]  /*0f50*/  IMAD.WIDE.U32 R10, P0, R3, R19, R8 ;  /* 0x00000013030a7225 */ /* 0x001fc80007800008 */
[----:B------:R-:W-:-:S04]  /*0f60*/  IMAD.WIDE.U32 R8, R3, R18, RZ ;  /* 0x0000001203087225 */ /* 0x000fc800078e00ff */
[----:B------:R-:W-:Y:S01]  /*0f70*/  IMAD.X R13, RZ, RZ, RZ, P0 ;  /* 0x000000ffff0d7224 */ /* 0x000fe200000e06ff */
[----:B------:R-:W-:Y:S01]  /*0f80*/  IADD3 RZ, P0, R9, R10, RZ ;  /* 0x0000000a09ff7210 */ /* 0x000fe20007f1e0ff */
[----:B------:R-:W-:-:S04]  /*0f90*/  IMAD.MOV.U32 R12, RZ, RZ, R11 ;  /* 0x000000ffff0c7224 */ /* 0x000fc800078e000b */
[----:B------:R-:W-:-:S08]  /*0fa0*/  IMAD.WIDE.U32.X R8, R15, R19, R12, P0 ;  /* 0x000000130f087225 */ /* 0x000fd000000e040c */
.L_x_13:
[----:B------:R-:W1:Y:S01]  /*0fb0*/  LDC.64 R30, c[0x0][0x640] ;  /* 0x00019000ff1e7b82 */ /* 0x000e620000000a00 */
[-CC-:B------:R-:W-:Y:S02]  /*0fc0*/  SHF.R.U64 R32, R8, R22.reuse, R9.reuse ;  /* 0x0000001608207219 */ /* 0x180fe40000001209 */
[----:B------:R-:W-:Y:S02]  /*0fd0*/  SHF.R.U32.HI R3, RZ, R22, R9 ;  /* 0x00000016ff037219 */ /* 0x000fe40000011609 */
[----:B0-----:R-:W-:-:S03]  /*0fe0*/  IADD3 R11, P0, RZ, -R32, RZ ;  /* 0x80000020ff0b7210 */ /* 0x001fc60007f1e0ff */
[----:B------:R-:W0:Y:S02]  /*0ff0*/  LDC R12, c[0x0][0x618] ;  /* 0x00018600ff0c7b82 */ /* 0x000e240000000800 */
[----:B------:R-:W-:Y:S02]  /*1000*/  IMAD.X R3, RZ, RZ, ~R3, P0 ;  /* 0x000000ffff037224 */ /* 0x000fe400000e0e03 */
[----:B------:R-:W-:-:S04]  /*1010*/  IMAD.WIDE.U32 R8, R11, R26, R16 ;  /* 0x0000001a0b087225 */ /* 0x000fc800078e0010 */
[----:B------:R-:W3:Y:S01]  /*1020*/  LDC R22, c[0x0][0x608] ;  /* 0x00018200ff167b82 */ /* 0x000ee20000000800 */
[----:B------:R-:W-:-:S04]  /*1030*/  IMAD R10, R3, R26, RZ ;  /* 0x0000001a030a7224 */ /* 0x000fc800078e02ff */
[----:B------:R-:W-:Y:S02]  /*1040*/  IMAD R3, R11, R27, R10 ;  /* 0x0000001b0b037224 */ /* 0x000fe400078e020a */
[----:B------:R-:W-:Y:S01]  /*1050*/  IMAD.MOV.U32 R10, RZ, RZ, -0x1 ;  /* 0xffffffffff0a7424 */ /* 0x000fe200078e00ff */
[----:B------:R-:W4:Y:S01]  /*1060*/  LDC R29, c[0x0][0x658] ;  /* 0x00019600ff1d7b82 */ /* 0x000f220000000800 */
[----:B------:R-:W-:Y:S01]  /*1070*/  IMAD.IADD R3, R9, 0x1, R3 ;  /* 0x0000000109037824 */ /* 0x000fe200078e0203 */
[----:B-1----:R-:W-:-:S04]  /*1080*/  ISETP.NE.U32.AND P0, PT, R30, RZ, PT ;  /* 0x000000ff1e00720c */ /* 0x002fc80003f05070 */
[----:B------:R-:W-:Y:S02]  /*1090*/  ISETP.NE.AND.EX P0, PT, R31, RZ, PT, P0 ;  /* 0x000000ff1f00720c */ /* 0x000fe40003f05300 */
[----:B------:R-:W1:Y:S01]  /*10a0*/  LDC R26, c[0x0][0x600] ;  /* 0x00018000ff1a7b82 */ /* 0x000e620000000800 */
[-CC-:B0-----:R-:W-:Y:S02]  /*10b0*/  SHF.R.U64 R18, R8, R12.reuse, R3.reuse ;  /* 0x0000000c08127219 */ /* 0x181fe40000001203 */
[----:B------:R-:W-:-:S05]  /*10c0*/  SHF.R.U32.HI R3, RZ, R12, R3 ;  /* 0x0000000cff037219 */ /* 0x000fca0000011603 */
[----:B------:R-:W0:Y:S01]  /*10d0*/  LDC R27, c[0x0][0x648] ;  /* 0x00019200ff1b7b82 */ /* 0x000e220000000800 */
[-CC-:B---3--:R-:W-:Y:S02]  /*10e0*/  SHF.R.U64 R34, R18, R22.reuse, R3.reuse ;  /* 0x0000001612227219 */ /* 0x188fe40000001203 */
[----:B------:R-:W-:Y:S01]  /*10f0*/  SHF.R.U32.HI R8, RZ, R22, R3 ;  /* 0x00000016ff087219 */ /* 0x000fe20000011603 */
[----:B------:R-:W-:-:S04]  /*1100*/  IMAD.MOV.U32 R22, RZ, RZ, 0x1 ;  /* 0x00000001ff167424 */ /* 0x000fc800078e00ff */
[----:B------:R-:W3:Y:S01]  /*1110*/  LDC R33, c[0x0][0x638] ;  /* 0x00018e00ff217b82 */ /* 0x000ee20000000800 */
[-CC-:B----4-:R-:W-:Y:S02]  /*1120*/  SHF.R.U64 R36, R34, R29.reuse, R8.reuse ;  /* 0x0000001d22247219 */ /* 0x190fe40000001208 */
[-C--:B------:R-:W-:Y:S02]  /*1130*/  SHF.L.U32 R3, R10, R29.reuse, RZ ;  /* 0x0000001d0a037219 */ /* 0x080fe400000006ff */
[----:B------:R-:W-:Y:S01]  /*1140*/  SHF.R.U32.HI R9, RZ, R29, R8 ;  /* 0x0000001dff097219 */ /* 0x000fe20000011608 */
[----:B------:R-:W-:Y:S01]  /*1150*/  IMAD.MOV.U32 R8, RZ, RZ, R36 ;  /* 0x000000ffff087224 */ /* 0x000fe200078e0024 */
[----:B------:R-:W-:Y:S01]  /*1160*/  LOP3.LUT R15, RZ, R3, RZ, 0x33, !PT ;  /* 0x00000003ff0f7212 */ /* 0x000fe200078e33ff */
[----:B------:R-:W4:Y:S01]  /*1170*/  LDC R28, c[0x0][0x610] ;  /* 0x00018400ff1c7b82 */ /* 0x000f220000000800 */
[----:B------:R-:W-:Y:S05]  /*1180*/  @!P0 BRA `(.L_x_14) ;  /* 0x0000000000288947 */ /* 0x000fea0003800000 */
[----:B------:R-:W2:Y:S02]  /*1190*/  LDC R3, c[0x0][0x64c] ;  /* 0x00019300ff037b82 */ /* 0x000ea40000000800 */
[----:B--2---:R-:W-:-:S05]  /*11a0*/  IADD3 R3, P0, R36, R3, RZ ;  /* 0x0000000324037210 */ /* 0x004fca0007f1e0ff */
[----:B------:R-:W-:-:S04]  /*11b0*/  IMAD.X R19, RZ, RZ, R9, P0 ;  /* 0x000000ffff137224 */ /* 0x000fc800000e0609 */
[----:B------:R-:W-:-:S04]  /*11c0*/  IMAD.WIDE.U32 R8, R19, R30, RZ ;  /* 0x0000001e13087225 */ /* 0x000fc800078e00ff */
[----:B------:R-:W-:-:S04]  /*11d0*/  IMAD.WIDE.U32 R10, P0, R3, R31, R8 ;  /* 0x0000001f030a7225 */ /* 0x000fc80007800008 */
[----:B------:R-:W-:-:S04]  /*11e0*/  IMAD.WIDE.U32 R8, R3, R30, RZ ;  /* 0x0000001e03087225 */ /* 0x000fc800078e00ff */
[----:B------:R-:W-:Y:S01]  /*11f0*/  IMAD.X R13, RZ, RZ, RZ, P0 ;  /* 0x000000ffff0d7224 */ /* 0x000fe200000e06ff */
[----:B------:R-:W-:Y:S01]  /*1200*/  IADD3 RZ, P0, R9, R10, RZ ;  /* 0x0000000a09ff7210 */ /* 0x000fe20007f1e0ff */
[----:B------:R-:W-:-:S04]  /*1210*/  IMAD.MOV.U32 R12, RZ, RZ, R11 ;  /* 0x000000ffff0c7224 */ /* 0x000fc800078e000b */
[----:B------:R-:W-:-:S08]  /*1220*/  IMAD.WIDE.U32.X R8, R19, R31, R12, P0 ;  /* 0x0000001f13087225 */ /* 0x000fd000000e040c */
.L_x_14:
[----:B0-----:R-:W-:Y:S01]  /*1230*/  SHF.R.U64 R7, R8, R27, R9 ;  /* 0x0000001b08077219 */ /* 0x001fe20000001209 */
[----:B-1----:R-:W-:Y:S01]  /*1240*/  VIADD R9, R26, 0xffffffff ;  /* 0xffffffff1a097836 */ /* 0x002fe20000000000 */
[----:B------:R-:W-:Y:S01]  /*1250*/  SHF.L.U32 R3, R22, R29, RZ ;  /* 0x0000001d16037219 */ /* 0x000fe200000006ff */
[----:B------:R-:W-:Y:S01]  /*1260*/  @P1 IMAD R21, R25, R24, R6 ;  /* 0x0000001819151224 */ /* 0x000fe200078e0206 */
[----:B------:R-:W-:Y:S01]  /*1270*/  LOP3.LUT R8, R34, R15, RZ, 0xc0, !PT ;  /* 0x0000000f22087212 */ /* 0x000fe200078ec0ff */
[----:B------:R-:W-:Y:S02]  /*1280*/  IMAD.MOV R10, RZ, RZ, -R7 ;  /* 0x000000ffff0a7224 */ /* 0x000fe400078e0a07 */
[----:B------:R-:W-:Y:S02]  /*1290*/  IMAD.MOV.U32 R6, RZ, RZ, 0x1 ;  /* 0x00000001ff067424 */ /* 0x000fe400078e00ff */
[----:B------:R-:W-:Y:S01]  /*12a0*/  IMAD R8, R3, R7, R8 ;  /* 0x0000000703087224 */ /* 0x000fe200078e0208 */
[----:B------:R-:W-:Y:S01]  /*12b0*/  LOP3.LUT R7, R18, R9, RZ, 0xc0, !PT ;  /* 0x0000000912077212 */ /* 0x000fe200078ec0ff */
[----:B---3--:R-:W-:-:S02]  /*12c0*/  IMAD R3, R10, R33, R36 ;  /* 0x000000210a037224 */ /* 0x008fc400078e0224 */
[----:B----4-:R-:W-:Y:S02]  /*12d0*/  IMAD R22, R8, R28, R21 ;  /* 0x0000001c08167224 */ /* 0x010fe400078e0215 */
[----:B------:R-:W-:Y:S01]  /*12e0*/  IMAD R7, R3, R26, R7 ;  /* 0x0000001a03077224 */ /* 0x000fe200078e0207 */
[----:B------:R-:W-:Y:S01]  /*12f0*/  PRMT R3, R6, 0x7610, R3 ;  /* 0x0000761006037816 */ /* 0x000fe20000000003 */
[----:B------:R-:W-:-:S03]  /*1300*/  IMAD.MOV.U32 R19, RZ, RZ, R32 ;  /* 0x000000ffff137224 */ /* 0x000fc600078e0020 */
[----:B------:R-:W-:Y:S02]  /*1310*/  SEL R18, R7, R22, !P1 ;  /* 0x0000001607127207 */ /* 0x000fe40004800000 */
[----:B------:R-:W-:-:S07]  /*1320*/  SEL R22, R22, R7, !P1 ;  /* 0x0000000716167207 */ /* 0x000fce0004800000 */
.L_x_12:
[----:B------:R-:W-:Y:S05]  /*1330*/  @!P3 BRA `(.L_x_15) ;  /* 0x00000000000cb947 */ /* 0x000fea0003800000 */
[----:B------:R-:W-:Y:S01]  /*1340*/  UCGABAR_WAIT ;  /* 0x0000000000007dc7 */ /* 0x000fe20008000000 */
[----:B------:R-:W-:Y:S01]  /*1350*/  CCTL.IVALL ;  /* 0x00000000ff00798f */ /* 0x000fe20002000000 */
[----:B------:R-:W-:Y:S05]  /*1360*/  BRA `(.L_x_16) ;  /* 0x0000000000047947 */ /* 0x000fea0003800000 */
.L_x_15:
[----:B------:R-:W-:Y:S06]  /*1370*/  BAR.SYNC.DEFER_BLOCKING 0x0 ;  /* 0x0000000000007b1d */ /* 0x000fec0000010000 */
.L_x_16:
[----:B------:R-:W-:Y:S05]  /*1380*/  @!P2 BRA `(.L_x_17) ;  /* 0x00000058005ca947 */ /* 0x000fea0003800000 */
[----:B------:R-:W-:-:S13]  /*1390*/  ISETP.GT.U32.AND P0, PT, R35, 0x1, PT ;  /* 0x000000012300780c */ /* 0x000fda0003f04070 */
[----:B------:R-:W-:Y:S05]  /*13a0*/  @P0 EXIT ;  /* 0x000000000000094d */ /* 0x000fea0003800000 */
.L_x_18:
[----:B------:R-:W-:-:S08]  /*13b0*/  NOP ;  /* 0x0000000000007918 */ /* 0x000fd00000000000 */
[----:B------:R-:W1:Y:S02]  /*13c0*/  USETMAXREG.TRY_ALLOC.CTAPOOL UP0, 0xe8 ;  /* 0x000000e8000079c8 */ /* 0x000e640008000600 */
[----:B-1----:R-:W-:-:S13]  /*13d0*/  PLOP3.LUT P0, PT, PT, PT, UP0, 0x80, 0x0 ;  /* 0x000000000000781c */ /* 0x002fda0003f0f008 */
[----:B------:R-:W-:Y:S05]  /*13e0*/  @!P0 BRA `(.L_x_18) ;  /* 0xfffffffc00f08947 */ /* 0x000fea000383ffff */
[----:B------:R-:W-:-:S13]  /*13f0*/  LOP3.LUT P0, RZ, R3, 0xff, RZ, 0xc0, !PT ;  /* 0x000000ff03ff7812 */ /* 0x000fda000780c0ff */
[----:B------:R-:W-:Y:S05]  /*1400*/  @!P0 EXIT ;  /* 0x000000000000894d */ /* 0x000fea0003800000 */
[----:B------:R-:W3:Y:S01]  /*1410*/  LDL.64 R12, [R1] ;  /* 0x00000000010c7983 */ /* 0x000ee20000100a00 */
[----:B------:R-:W1:Y:S01]  /*1420*/  S2UR UR4, SR_CgaCtaId ;  /* 0x00000000000479c3 */ /* 0x000e620000008800 */
[CC--:B------:R-:W-:Y:S01]  /*1430*/  LEA.HI R3, R20.reuse, R5.reuse, RZ, 0x2 ;  /* 0x0000000514037211 */ /* 0x0c0fe200078f10ff */
[----:B------:R-:W-:Y:S01]  /*1440*/  UISETP.LT.AND UP0, UPT, UR40, 0x1, UPT ;  /* 0x000000012800788c */ /* 0x000fe2000bf01270 */
[----:B------:R-:W-:Y:S01]  /*1450*/  LEA.HI R20, R20, R5, RZ, 0x5 ;  /* 0x0000000514147211 */ /* 0x000fe200078f28ff */
[----:B------:R-:W-:Y:S01]  /*1460*/  UIADD3 UR5, UR43, -0x1, URZ ;  /* 0xffffffff2b057890 */ /* 0x000fe2000fffe03f */
[--C-:B------:R-:W-:Y:S01]  /*1470*/  SHF.R.S32.HI R92, RZ, 0x2, R3.reuse ;  /* 0x00000002ff5c7819 */ /* 0x100fe20000011403 */
[----:B------:R-:W-:Y:S01]  /*1480*/  USEL UR42, UR40, 0x1, UP0 ;  /* 0x00000001282a7887 */ /* 0x000fe20008000000 */
[----:B------:R-:W-:Y:S01]  /*1490*/  SHF.R.S32.HI R7, RZ, 0x1f, R3 ;  /* 0x0000001fff077819 */ /* 0x000fe20000011403 */
[----:B------:R-:W4:Y:S01]  /*14a0*/  LDC R97, c[0x0][0x658] ;  /* 0x00019600ff617b82 */ /* 0x000f220000000800 */
[----:B------:R-:W-:Y:S01]  /*14b0*/  LOP3.LUT R4, R3, 0xfffffffc, RZ, 0xc0, !PT ;  /* 0xfffffffc03047812 */ /* 0x000fe200078ec0ff */
[----:B------:R-:W-:Y:S01]  /*14c0*/  UMOV UR41, 0x400 ;  /* 0x0000040000297882 */ /* 0x000fe20000000000 */
[----:B------:R-:W-:Y:S01]  /*14d0*/  LEA.HI R7, R7, R92, RZ, 0x3 ;  /* 0x0000005c07077211 */ /* 0x000fe200078f18ff */
[----:B------:R-:W-:Y:S01]  /*14e0*/  UISETP.NE.AND UP0, UPT, UR5, URZ, UPT ;  /* 0x0000003f0500728c */ /* 0x000fe2000bf05270 */
[----:B------:R-:W-:Y:S01]  /*14f0*/  SHF.R.S32.HI R3, RZ, 0x5, R20 ;  /* 0x00000005ff037819 */ /* 0x000fe20000011414 */
[----:B------:R-:W-:Y:S01]  /*1500*/  IMAD.IADD R4, R5, 0x1, -R4 ;  /* 0x0000000105047824 */ /* 0x000fe200078e0a04 */
[----:B------:R-:W-:Y:S01]  /*1510*/  LOP3.LUT R7, R7, 0xfffffff8, RZ, 0xc0, !PT ;  /* 0xfffffff807077812 */ /* 0x000fe200078ec0ff */
[----:B------:R-:W2:Y:S01]  /*1520*/  LDC.64 R8, c[0x0][0x5c8] ;  /* 0x00017200ff087b82 */ /* 0x000ea20000000a00 */
[----:B------:R-:W-:Y:S01]  /*1530*/  IMAD.MOV.U32 R6, RZ, RZ, -0x1 ;  /* 0xffffffffff067424 */ /* 0x000fe200078e00ff */
[----:B------:R-:W-:Y:S01]  /*1540*/  ULDC UR6, c[0x0][0x284] ;  /* 0x0000a10000067ab9 */ /* 0x000fe20000000800 */
[----:B0-----:R-:W-:Y:S01]  /*1550*/  IMAD.MOV.U32 R10, RZ, RZ, 0x1 ;  /* 0x00000001ff0a7424 */ /* 0x001fe200078e00ff */
[----:B------:R-:W-:Y:S01]  /*1560*/  LOP3.LUT R104, R23, 0x1, RZ, 0xfc, !PT ;  /* 0x0000000117687812 */ /* 0x000fe200078efcff */
[----:B------:R-:W-:Y:S01]  /*1570*/  IMAD.IADD R92, R92, 0x1, -R7 ;  /* 0x000000015c5c7824 */ /* 0x000fe200078e0a07 */
[----:B------:R-:W-:Y:S01]  /*1580*/  USHF.L.U32 UR45, UR40, 0x1, URZ ;  /* 0x00000001282d7899 */ /* 0x000fe2000800063f */
[----:B------:R-:W-:Y:S01]  /*1590*/  IMAD.SHL.U32 R94, R4, 0x2, RZ ;  /* 0x00000002045e7824 */ /* 0x000fe200078e00ff */
[----:B------:R-:W0:Y:S01]  /*15a0*/  LDC R99, c[0x0][0x288] ;  /* 0x0000a200ff637b82 */ /* 0x000e220000000800 */
[----:B-1----:R-:W-:Y:S01]  /*15b0*/  ULEA UR41, UR4, UR41, 0x18 ;  /* 0x0000002904297291 */ /* 0x002fe2000f8ec03f */
[--C-:B------:R-:W-:Y:S01]  /*15c0*/  SHF.R.S32.HI R93, RZ, 0x1f, R92.reuse ;  /* 0x0000001fff5d7819 */ /* 0x100fe2000001145c */
[----:B------:R-:W-:Y:S01]  /*15d0*/  USHF.L.U32 UR4, UR5, 0x3, URZ ;  /* 0x0000000305047899 */ /* 0x000fe2000800063f */
[C---:B------:R-:W-:Y:S01]  /*15e0*/  IMAD R102, R3.reuse, -0x10, -R92 ;  /* 0xfffffff003667824 */ /* 0x040fe200078e0a5c */
[----:B------:R-:W-:Y:S01]  /*15f0*/  USEL UR5, URZ, 0x1, UP0 ;  /* 0x000000013f057887 */ /* 0x000fe20008000000 */
[----:B------:R-:W-:Y:S01]  /*1600*/  SHF.R.S32.HI R95, RZ, 0x1f, R94 ;  /* 0x0000001fff5f7819 */ /* 0x000fe2000001145e */
[----:B------:R-:W-:Y:S01]  /*1610*/  UIADD3 UR46, UR41, 0x60, URZ ;  /* 0x00000060292e7890 */ /* 0x000fe2000fffe03f */
[----:B------:R-:W1:Y:S01]  /*1620*/  LDC R100, c[0x0][0x600] ;  /* 0x00018000ff647b82 */ /* 0x000e620000000800 */
[-C--:B----4-:R-:W-:Y:S01]  /*1630*/  SHF.L.U32 R6, R6, R97.reuse, RZ ;  /* 0x0000006106067219 */ /* 0x090fe200000006ff */
[----:B------:R-:W-:Y:S01]  /*1640*/  ULOP3.LUT UR4, UR4, 0x8, URZ, 0xc0, !UPT ;  /* 0x0000000804047892 */ /* 0x000fe2000f8ec03f */
[----:B------:R-:W-:Y:S01]  /*1650*/  IMAD.WIDE R92, R3, 0x10, R92 ;  /* 0x00000010035c7825 */ /* 0x000fe200078e025c */
[----:B------:R-:W-:Y:S01]  /*1660*/  SHF.L.U32 R97, R10, R97, RZ ;  /* 0x000000610a617219 */ /* 0x000fe200000006ff */
[----:B------:R-:W-:Y:S01]  /*1670*/  UIADD3 UR42, -UR42, UR40, URZ ;  /* 0x000000282a2a7290 */ /* 0x000fe2000fffe13f */
[----:B------:R-:W-:Y:S01]  /*1680*/  LOP3.LUT R101, RZ, R6, RZ, 0x33, !PT ;  /* 0x00000006ff657212 */ /* 0x000fe200078e33ff */
[----:B------:R-:W-:Y:S01]  /*1690*/  IMAD.U32 R105, RZ, RZ, UR5 ;  /* 0x00000005ff697e24 */ /* 0x000fe2000f8e00ff */
[C---:B--2---:R-:W-:Y:S01]  /*16a0*/  SHF.L.U64.HI R96, R8.reuse, 0x3, R9 ;  /* 0x0000000308607819 */ /* 0x044fe20000010209 */
[----:B------:R-:W-:Y:S01]  /*16b0*/  IMAD.SHL.U32 R91, R8, 0x8, RZ ;  /* 0x00000008085b7824 */ /* 0x000fe200078e00ff */
[----:B------:R-:W-:Y:S01]  /*16c0*/  ULEA UR43, UR43, UR46, 0x3 ;  /* 0x0000002e2b2b7291 */ /* 0x000fe2000f8e183f */
[----:B------:R-:W-:Y:S01]  /*16d0*/  VIADD R102, R102, UR6 ;  /* 0x0000000666667c36 */ /* 0x000fe20008000000 */
[----:B------:R-:W-:-:S02]  /*16e0*/  ULOP3.LUT UR47, UR4, 0x8, URZ, 0x3c, !UPT ;  /* 0x00000008042f7892 */ /* 0x000fc4000f8e3c3f */
[----:B------:R-:W-:Y:S01]  /*16f0*/  ULOP3.LUT UR44, UR4, 0x18, URZ, 0x3c, !UPT ;  /* 0x00000018042c7892 */ /* 0x000fe2000f8e3c3f */
[----:B0-----:R-:W-:Y:S02]  /*1700*/  IMAD R99, R4, -0x2, R99 ;  /* 0xfffffffe04637824 */ /* 0x001fe400078e0263 */
[----:B-1----:R-:W-:Y:S01]  /*1710*/  VIADD R100, R100, 0xffffffff ;  /* 0xffffffff64647836 */ /* 0x002fe20000000000 */
[----:B---3--:R-:W-:-:S08]  /*1720*/  SHF.L.U64.HI R98, R12, 0x1, R0 ;  /* 0x000000010c627819 */ /* 0x008fd00000010200 */
.L_x_166:
[----:B------:R-:W-:-:S04]  /*1730*/  SHF.L.U32 R0, R105, 0x1f, RZ ;  /* 0x0000001f69007819 */ /* 0x000fc800000006ff */
[----:B------:R-:W0:Y:S02]  /*1740*/  SYNCS.PHASECHK.TRANS64.TRYWAIT P0, [UR43+-0x8], R0 ;  /* 0xfffff800ff0075a7 */ /* 0x000e24000800016b */
[----:B01-34-:R-:W-:Y:S05]  /*1750*/  @!P0 BRA `(.L_x_19) ;  /* 0x0000006400c08947 */ /* 0x01bfea0003800000 */
.L_x_189:
[----:B------:R-:W-:Y:S02]  /*1760*/  ULDC UR4, c[0x0][0x28c] ;  /* 0x0000a30000047ab9 */ /* 0x000fe40000000800 */
[----:B------:R-:W-:-:S13]  /*1770*/  ISETP.LT.AND P0, PT, RZ, UR4, PT ;  /* 0x00000004ff007c0c */ /* 0x000fda000bf01270 */
[----:B------:R-:W-:Y:S05]  /*1780*/  @P0 BRA `(.L_x_20) ;  /* 0x0000000000400947 */ /* 0x000fea0003800000 */
[----:B0-----:R-:W-:Y:S01]  /*1790*/  MOV R0, 0x0 ;  /* 0x0000000000007802 */ /* 0x001fe20000000f00 */
[----:B------:R-:W-:Y:S01]  /*17a0*/  ULDC.64 UR4, c[0x4][0x68] ;  /* 0x01001a0000047ab9 */ /* 0x000fe20000000a00 */
[----:B------:R-:W-:Y:S01]  /*17b0*/  ULDC.64 UR6, c[0x4][0x8] ;  /* 0x0100020000067ab9 */ /* 0x000fe20000000a00 */
[----:B------:R-:W-:Y:S01]  /*17c0*/  IMAD.U32 R4, RZ, RZ, UR4 ;  /* 0x00000004ff047e24 */ /* 0x000fe2000f8e00ff */
[----:B------:R0:W1:Y:S01]  /*17d0*/  LDC.64 R14, c[0x4][R0] ;  /* 0x01000000000e7b82 */ /* 0x0000620000000a00 */
[----:B------:R-:W-:Y:S01]  /*17e0*/  IMAD.U32 R5, RZ, RZ, UR5 ;  /* 0x00000005ff057e24 */ /* 0x000fe2000f8e00ff */
[----:B------:R-:W-:Y:S01]  /*17f0*/  ULDC.64 UR4, c[0x4][0x70] ;  /* 0x01001c0000047ab9 */ /* 0x000fe20000000a00 */
[----:B------:R-:W-:Y:S02]  /*1800*/  IMAD.U32 R10, RZ, RZ, UR6 ;  /* 0x00000006ff0a7e24 */ /* 0x000fe4000f8e00ff */
[----:B------:R-:W-:Y:S02]  /*1810*/  IMAD.U32 R6, RZ, RZ, UR4 ;  /* 0x00000004ff067e24 */ /* 0x000fe4000f8e00ff */
[----:B------:R-:W-:-:S02]  /*1820*/  IMAD.U32 R7, RZ, RZ, UR5 ;  /* 0x00000005ff077e24 */ /* 0x000fc4000f8e00ff */
[----:B------:R-:W-:Y:S02]  /*1830*/  IMAD.U32 R11, RZ, RZ, UR7 ;  /* 0x00000007ff0b7e24 */ /* 0x000fe4000f8e00ff */
[----:B------:R-:W-:Y:S02]  /*1840*/  IMAD.MOV.U32 R8, RZ, RZ, 0x1e1 ;  /* 0x000001e1ff087424 */ /* 0x000fe400078e00ff */
[----:B------:R-:W-:Y:S02]  /*1850*/  IMAD.MOV.U32 R12, RZ, RZ, 0x1 ;  /* 0x00000001ff0c7424 */ /* 0x000fe400078e00ff */
[----:B0-----:R-:W-:-:S07]  /*1860*/  IMAD.MOV.U32 R13, RZ, RZ, RZ ;  /* 0x000000ffff0d7224 */ /* 0x001fce00078e00ff */
[----:B------:R-:W-:-:S07]  /*1870*/  LEPC R20, `(.L_x_20) ;  /* 0x000000001014794e */ /* 0x000fce0000000000 */
[----:B-1---5:R-:W-:Y:S05]  /*1880*/  CALL.ABS.NOINC R14 ;  /* 0x000000000e007343 */ /* 0x022fea0003c00000 */
.L_x_20:
[----:B------:R-:W-:-:S13]  /*1890*/  ISETP.NE.AND P0, PT, R104, 0x3, PT ;  /* 0x000000036800780c */ /* 0x000fda0003f05270 */
[----:B------:R-:W-:Y:S05]  /*18a0*/  @!P0 BRA `(.L_x_21) ;  /* 0x0000000000048947 */ /* 0x000fea0003800000 */
[----:B------:R-:W-:Y:S01]  /*18b0*/  BPT.TRAP 0x1 ;  /* 0x000000040000795c */ /* 0x000fe20000300000 */
.L_x_21:
[----:B0-----:R-:W-:Y:S02]  /*18c0*/  IMAD.U32 R3, RZ, RZ, UR38 ;  /* 0x00000026ff037e24 */ /* 0x001fe4000f8e00ff */
[----:B------:R-:W-:-:S03]  /*18d0*/  IMAD.U32 R0, RZ, RZ, UR39 ;  /* 0x00000027ff007e24 */ /* 0x000fc6000f8e00ff */
[----:B------:R-:W-:Y:S02]  /*18e0*/  LEA R3, R3, UR41, 0x3 ;  /* 0x0000002903037c11 */ /* 0x000fe4000f8e18ff */
[----:B------:R-:W-:-:S04]  /*18f0*/  SHF.L.U32 R0, R0, 0x1f, RZ ;  /* 0x0000001f00007819 */ /* 0x000fc800000006ff */
[----:B------:R0:W1:Y:S01]  /*1900*/  SYNCS.PHASECHK.TRANS64.TRYWAIT P1, [R3+URZ], R0 ;  /* 0x00000000030075a7 */ /* 0x000062000802017f */
[----:B------:R-:W-:Y:S05]  /*1910*/  @!P0 BRA `(.L_x_22) ;  /* 0x0000000000048947 */ /* 0x000fea0003800000 */
[----:B------:R-:W-:Y:S01]  /*1920*/  BPT.TRAP 0x1 ;  /* 0x000000040000795c */ /* 0x000fe20000300000 */
.L_x_22:
[----:B------:R-:W-:-:S05]  /*1930*/  IMAD.U32 R4, RZ, RZ, UR42 ;  /* 0x0000002aff047e24 */ /* 0x000fca000f8e00ff */
[----:B------:R-:W-:Y:S01]  /*1940*/  ISETP.GE.AND P2, PT, R4, 0x1, PT ;  /* 0x000000010400780c */ /* 0x000fe20003f46270 */
[----:B-1----:R-:W-:-:S12]  /*1950*/  @P1 BRA `(.L_x_23) ;  /* 0x0000000000081947 */ /* 0x002fd80003800000 */
[----:B------:R-:W1:Y:S02]  /*1960*/  SYNCS.PHASECHK.TRANS64.TRYWAIT P1, [R3+URZ], R0 ;  /* 0x00000000030075a7 */ /* 0x000e64000802017f */
[----:B-1----:R-:W-:Y:S05]  /*1970*/  @!P1 BRA `(.L_x_24) ;  /* 0x0000006400509947 */ /* 0x002fea0003800000 */
.L_x_23:
[----:B------:R-:W-:Y:S05]  /*1980*/  WARPSYNC.ALL ;  /* 0x0000000000007948 */ /* 0x000fea0003800000 */
[----:B------:R-:W-:Y:S01]  /*1990*/  UIADD3 UR4, UR41, 0x180, URZ ;  /* 0x0000018029047890 */ /* 0x000fe2000fffe03f */
[----:B------:R-:W-:Y:S01]  /*19a0*/  WARPGROUP.ARRIVE ;  /* 0x00000000000079c5 */ /* 0x000fe20000000000 */
[----:B------:R-:W-:Y:S02]  /*19b0*/  UIADD3 UR5, UR41, 0x14180, URZ ;  /* 0x0001418029057890 */ /* 0x000fe4000fffe03f */
[----:B------:R-:W-:Y:S02]  /*19c0*/  USHF.R.U32.HI UR4, URZ, 0x4, UR4 ;  /* 0x000000043f047899 */ /* 0x000fe40008011604 */
[----:B------:R-:W-:-:S02]  /*19d0*/  USHF.R.U32.HI UR5, URZ, 0x4, UR5 ;  /* 0x000000043f057899 */ /* 0x000fc40008011605 */
[----:B------:R-:W-:Y:S02]  /*19e0*/  ULOP3.LUT UR4, UR4, 0x3fff, URZ, 0xc0, !UPT ;  /* 0x00003fff04047892 */ /* 0x000fe4000f8ec03f */
[----:B------:R-:W-:Y:S02]  /*19f0*/  ULOP3.LUT UR5, UR5, 0x3fff, URZ, 0xc0, !UPT ;  /* 0x00003fff05057892 */ /* 0x000fe4000f8ec03f */
[----:B------:R-:W-:Y:S02]  /*1a00*/  ULOP3.LUT UR4, UR4, 0x10000, URZ, 0xfc, !UPT ;  /* 0x0001000004047892 */ /* 0x000fe4000f8efc3f */
[----:B------:R-:W-:Y:S02]  /*1a10*/  ULOP3.LUT UR5, UR5, 0x10000, URZ, 0xfc, !UPT ;  /* 0x0001000005057892 */ /* 0x000fe4000f8efc3f */
[----:B------:R-:W-:Y:S02]  /*1a20*/  ULEA UR6, UR38, UR4, 0xa ;  /* 0x0000000426067291 */ /* 0x000fe4000f8e503f */
[----:B------:R-:W-:Y:S01]  /*1a30*/  ULEA UR7, UR38, UR5, 0xb ;  /* 0x0000000526077291 */ /* 0x000fe2000f8e583f */
[----:B------:R-:W-:Y:S01]  /*1a40*/  UMOV UR9, 0x40000040 ;  /* 0x4000004000097882 */ /* 0x000fe20000000000 */
[----:B------:R-:W-:-:S03]  /*1a50*/  UMOV UR11, 0x40000040 ;  /* 0x40000040000b7882 */ /* 0x000fc60000000000 */
[----:B------:R-:W-:Y:S02]  /*1a60*/  UMOV UR8, UR6 ;  /* 0x0000000600087c82 */ /* 0x000fe40008000000 */
[----:B------:R-:W-:Y:S02]  /*1a70*/  UMOV UR10, UR7 ;  /* 0x00000007000a7c82 */ /* 0x000fe40008000000 */
[----:B------:R-:W-:Y:S01]  /*1a80*/  HGMMA.64x128x16.F32 R24, gdesc[UR8], RZ, !UPT, gsb0 ;  /* 0x01e00000081879f0 */ /* 0x000fe2000c0008ff */
[----:B------:R-:W-:Y:S02]  /*1a90*/  UIADD3 UR8, UR6, 0x2, URZ ;  /* 0x0000000206087890 */ /* 0x000fe4000fffe03f */
[----:B------:R-:W-:Y:S01]  /*1aa0*/  UIADD3 UR10, UR7, 0x2, URZ ;  /* 0x00000002070a7890 */ /* 0x000fe2000fffe03f */
[----:B------:R-:W-:Y:S01]  /*1ab0*/  UMOV UR9, 0x40000040 ;  /* 0x4000004000097882 */ /* 0x000fe20000000000 */
[----:B------:R-:W-:Y:S01]  /*1ac0*/  UMOV UR11, 0x40000040 ;  /* 0x40000040000b7882 */ /* 0x000fe20000000000 */
[----:B------:R-:W-:-:S02]  /*1ad0*/  WARPGROUP.DEPBAR.LE gsb0, 0x0 ;  /* 0x00008000000079c5 */ /* 0x000fc40000010000 */
[----:B------:R-:W-:-:S06]  /*1ae0*/  WARPGROUP.ARRIVE ;  /* 0x00000000000079c5 */ /* 0x000fcc0000000000 */
[----:B------:R-:W-:Y:S01]  /*1af0*/  HGMMA.64x128x16.F32 R24, gdesc[UR8], R24, gsb0 ;  /* 0x01e00000081879f0 */ /* 0x000fe20008000818 */
[----:B------:R-:W-:Y:S02]  /*1b00*/  UIADD3 UR8, UR6, 0x4, URZ ;  /* 0x0000000406087890 */ /* 0x000fe4000fffe03f */
[----:B------:R-:W-:Y:S01]  /*1b10*/  UIADD3 UR10, UR7, 0x4, URZ ;  /* 0x00000004070a7890 */ /* 0x000fe2000fffe03f */
[----:B------:R-:W-:Y:S01]  /*1b20*/  UMOV UR9, 0x40000040 ;  /* 0x4000004000097882 */ /* 0x000fe20000000000 */
[----:B------:R-:W-:Y:S01]  /*1b30*/  UMOV UR11, 0x40000040 ;  /* 0x40000040000b7882 */ /* 0x000fe20000000000 */
[----:B------:R-:W-:Y:S02]  /*1b40*/  WARPGROUP.DEPBAR.LE gsb0, 0x0 ;  /* 0x00008000000079c5 */ /* 0x000fe40000010000 */
        /* <DEDUP_REMOVED lines=36> */
[----:B------:R-:W-:Y:S03]  /*1d90*/  HGMMA.64x128x16.F32 R24, gdesc[UR8], R24, gsb0 ;  /* 0x01e00000081879f0 */ /* 0x000fe60008000818 */
[----:B------:R-:W-:Y:S02]  /*1da0*/  WARPGROUP.DEPBAR.LE gsb0, 0x0 ;  /* 0x00008000000079c5 */ /* 0x000fe40000010000 */
[----:B------:R-:W-:Y:S05]  /*1db0*/  @!P2 BRA `(.L_x_25) ;  /* 0x000000040084a947 */ /* 0x000fea0003800000 */
[----:B------:R-:W-:Y:S01]  /*1dc0*/  UIADD3 UR6, UR38, 0x1, URZ ;  /* 0x0000000126067890 */ /* 0x000fe2000fffe03f */
[----:B01----:R-:W-:Y:S02]  /*1dd0*/  IMAD.U32 R0, RZ, RZ, UR42 ;  /* 0x0000002aff007e24 */ /* 0x003fe4000f8e00ff */
[----:B------:R-:W-:Y:S01]  /*1de0*/  IMAD.U32 R3, RZ, RZ, UR38 ;  /* 0x00000026ff037e24 */ /* 0x000fe2000f8e00ff */
[----:B------:R-:W-:-:S04]  /*1df0*/  UISETP.NE.AND UP0, UPT, UR6, 0x5, UPT ;  /* 0x000000050600788c */ /* 0x000fc8000bf05270 */
[----:B------:R-:W-:Y:S02]  /*1e00*/  USEL UR7, URZ, 0x1, UP0 ;  /* 0x000000013f077887 */ /* 0x000fe40008000000 */
[----:B------:R-:W-:Y:S02]  /*1e10*/  USEL UR6, UR6, URZ, UP0 ;  /* 0x0000003f06067287 */ /* 0x000fe40008000000 */
[----:B------:R-:W-:-:S06]  /*1e20*/  ULOP3.LUT UR7, UR39, UR7, URZ, 0x3c, !UPT ;  /* 0x0000000727077292 */ /* 0x000fcc000f8e3c3f */
[----:B------:R-:W-:-:S07]  /*1e30*/  IMAD.U32 R6, RZ, RZ, UR7 ;  /* 0x00000007ff067e24 */ /* 0x000fce000f8e00ff */
.L_x_32:
[----:B------:R-:W-:Y:S05]  /*1e40*/  @!P0 BRA `(.L_x_26) ;  /* 0x0000000000048947 */ /* 0x000fea0003800000 */
[----:B------:R-:W-:Y:S01]  /*1e50*/  BPT.TRAP 0x1 ;  /* 0x000000040000795c */ /* 0x000fe20000300000 */
.L_x_26:
[----:B------:R-:W-:Y:S01]  /*1e60*/  ULEA UR7, UR6, UR41, 0x3 ;  /* 0x0000002906077291 */ /* 0x000fe2000f8e183f */
[----:B------:R-:W-:-:S08]  /*1e70*/  SHF.L.U32 R4, R6, 0x1f, RZ ;  /* 0x0000001f06047819 */ /* 0x000fd000000006ff */
[----:B------:R0:W1:Y:S01]  /*1e80*/  SYNCS.PHASECHK.TRANS64.TRYWAIT P1, [UR7], R4 ;  /* 0x00000004ff0075a7 */ /* 0x0000620008020147 */
[----:B------:R-:W-:Y:S05]  /*1e90*/  @!P0 BRA `(.L_x_27) ;  /* 0x0000000000048947 */ /* 0x000fea0003800000 */
[----:B------:R-:W-:Y:S01]  /*1ea0*/  BPT.TRAP 0x1 ;  /* 0x000000040000795c */ /* 0x000fe20000300000 */
.L_x_27:
[----:B-1----:R-:W-:Y:S05]  /*1eb0*/  @P1 BRA `(.L_x_28) ;  /* 0x0000000000081947 */ /* 0x002fea0003800000 */
[----:B------:R-:W1:Y:S02]  /*1ec0*/  SYNCS.PHASECHK.TRANS64.TRYWAIT P1, [UR7], R4 ;  /* 0x00000004ff0075a7 */ /* 0x000e640008020147 */
[----:B-1----:R-:W-:Y:S05]  /*1ed0*/  @!P1 BRA `(.L_x_29) ;  /* 0x00000060000c9947 */ /* 0x002fea0003800000 */
.L_x_28:
[----:B------:R-:W-:Y:S01]  /*1ee0*/  ULEA UR7, UR6, UR4, 0xa ;  /* 0x0000000406077291 */ /* 0x000fe2000f8e503f */
[----:B------:R-:W-:Y:S01]  /*1ef0*/  WARPGROUP.ARRIVE ;  /* 0x00000000000079c5 */ /* 0x000fe20000000000 */
[----:B------:R-:W-:Y:S01]  /*1f00*/  ULEA UR12, UR6, UR5, 0xb ;  /* 0x00000005060c7291 */ /* 0x000fe2000f8e583f */
[----:B------:R-:W-:Y:S01]  /*1f10*/  UMOV UR9, 0x40000040 ;  /* 0x4000004000097882 */ /* 0x000fe20000000000 */
[----:B------:R-:W-:-:S03]  /*1f20*/  UMOV UR11, 0x40000040 ;  /* 0x40000040000b7882 */ /* 0x000fc60000000000 */
[----:B------:R-:W-:Y:S02]  /*1f30*/  UMOV UR8, UR7 ;  /* 0x0000000700087c82 */ /* 0x000fe40008000000 */
[----:B------:R-:W-:Y:S02]  /*1f40*/  UMOV UR10, UR12 ;  /* 0x0000000c000a7c82 */ /* 0x000fe40008000000 */
[----:B------:R-:W-:Y:S01]  /*1f50*/  HGMMA.64x128x16.F32 R24, gdesc[UR8], R24, gsb0 ;  /* 0x01e00000081879f0 */ /* 0x000fe20008000818 */
        /* <DEDUP_REMOVED lines=51> */
[----:B------:R-:W-:Y:S01]  /*2290*/  BPT.TRAP 0x1 ;  /* 0x000000040000795c */ /* 0x000fe20000300000 */
.L_x_30:
[----:B------:R-:W-:-:S13]  /*22a0*/  ISETP.NE.AND P1, PT, R103, RZ, PT ;  /* 0x000000ff6700720c */ /* 0x000fda0003f25270 */
[----:B01----:R-:W-:-:S05]  /*22b0*/  @P1 LEA R4, R3, UR41, 0x3 ;  /* 0x0000002903041c11 */ /* 0x003fca000f8e18ff */
[----:B------:R-:W-:-:S05]  /*22c0*/  @P1 VIADD R5, R4, 0x28 ;  /* 0x0000002804051836 */ /* 0x000fca0000000000 */
[----:B------:R-:W-:-:S04]  /*22d0*/  @P1 PRMT R5, R88, 0x654, R5 ;  /* 0x0000065458051816 */ /* 0x000fc80000000005 */
[----:B------:R0:W-:Y:S01]  /*22e0*/  @P1 SYNCS.ARRIVE.TRANS64.RED.A1T0 RZ, [R5+URZ], RZ ;  /* 0x000000ff05ff19a7 */ /* 0x0001e2000810043f */
[----:B------:R-:W-:-:S13]  /*22f0*/  ISETP.GT.U32.AND P1, PT, R23, 0x1, PT ;  /* 0x000000011700780c */ /* 0x000fda0003f24070 */
[----:B0-----:R-:W-:Y:S05]  /*2300*/  @P1 BRA `(.L_x_31) ;  /* 0x0000000000041947 */ /* 0x001fea0003800000 */
[----:B------:R-:W-:Y:S01]  /*2310*/  BPT.TRAP 0x1 ;  /* 0x000000040000795c */ /* 0x000fe20000300000 */
.L_x_31:
[----:B------:R-:W-:Y:S01]  /*2320*/  UIADD3 UR6, UR6, 0x1, URZ ;  /* 0x0000000106067890 */ /* 0x000fe2000fffe03f */
[C---:B------:R-:W-:Y:S01]  /*2330*/  ISETP.GT.AND P2, PT, R0.reuse, 0x1, PT ;  /* 0x000000010000780c */ /* 0x040fe20003f44270 */
[----:B------:R-:W-:Y:S02]  /*2340*/  VIADD R3, R3, 0x1 ;  /* 0x0000000103037836 */ /* 0x000fe40000000000 */
[----:B------:R-:W-:Y:S01]  /*2350*/  UISETP.NE.AND UP0, UPT, UR6, 0x5, UPT ;  /* 0x000000050600788c */ /* 0x000fe2000bf05270 */
[----:B------:R-:W-:Y:S02]  /*2360*/  VIADD R0, R0, 0xffffffff ;  /* 0xffffffff00007836 */ /* 0x000fe40000000000 */
[C---:B------:R-:W-:Y:S01]  /*2370*/  ISETP.NE.AND P1, PT, R3.reuse, 0x5, PT ;  /* 0x000000050300780c */ /* 0x040fe20003f25270 */
[----:B------:R-:W-:Y:S02]  /*2380*/  USEL UR7, URZ, 0x1, UP0 ;  /* 0x000000013f077887 */ /* 0x000fe40008000000 */
[----:B------:R-:W-:Y:S01]  /*2390*/  USEL UR6, UR6, URZ, UP0 ;  /* 0x0000003f06067287 */ /* 0x000fe20008000000 */
[----:B------:R-:W-:-:S03]  /*23a0*/  SEL R3, R3, RZ, P1 ;  /* 0x000000ff03037207 */ /* 0x000fc60000800000 */
[----:B------:R-:W-:Y:S01]  /*23b0*/  LOP3.LUT R6, R6, UR7, RZ, 0x3c, !PT ;  /* 0x0000000706067c12 */ /* 0x000fe2000f8e3cff */
[----:B------:R-:W-:Y:S07]  /*23c0*/  @P2 BRA `(.L_x_32) ;  /* 0xfffffff8009c2947 */ /* 0x000fee000383ffff */
.L_x_25:
[----:B01----:R-:W0:Y:S01]  /*23d0*/  LDC R0, c[0x0][0x28c] ;  /* 0x0000a300ff007b82 */ /* 0x003e220000000800 */
[----:B------:R-:W-:-:S04]  /*23e0*/  IMAD.U32 R3, RZ, RZ, UR47 ;  /* 0x0000002fff037e24 */ /* 0x000fc8000f8e00ff */
[----:B------:R1:W-:Y:S01]  /*23f0*/  SYNCS.ARRIVE.TRANS64.A1T0 RZ, [R3+UR46], RZ ;  /* 0x000000ff03ff79a7 */ /* 0x0003e2000810002e */
[----:B0-----:R-:W-:-:S13]  /*2400*/  ISETP.GE.AND P1, PT, R0, 0x1, PT ;  /* 0x000000010000780c */ /* 0x001fda0003f26270 */
[----:B-1----:R-:W-:Y:S05]  /*2410*/  @!P1 BRA `(.L_x_33) ;  /* 0x0000000000449947 */ /* 0x002fea0003800000 */
[----:B------:R-:W-:Y:S05]  /*2420*/  @!P0 BRA `(.L_x_34) ;  /* 0x0000000000048947 */ /* 0x000fea0003800000 */
[----:B------:R-:W-:Y:S01]  /*2430*/  BPT.TRAP 0x1 ;  /* 0x000000040000795c */ /* 0x000fe20000300000 */
.L_x_34:
[----:B------:R-:W-:-:S13]  /*2440*/  ISETP.NE.AND P0, PT, R103, RZ, PT ;  /* 0x000000ff6700720c */ /* 0x000fda0003f05270 */
[----:B------:R-:W-:-:S05]  /*2450*/  VOTEU.ANY UP0, P0 ;  /* 0x00000000003f7886 */ /* 0x000fca0000000100 */
[----:B------:R-:W-:-:S06]  /*2460*/  @UP0 UIADD3 UR4, UR38, UR42, URZ ;  /* 0x0000002a26040290 */ /* 0x000fcc000fffe03f */
[----:B------:R-:W-:Y:S02]  /*2470*/  IMAD.U32 R4, RZ, RZ, UR4 ;  /* 0x00000004ff047e24 */ /* 0x000fe4000f8e00ff */
[----:B------:R-:W-:Y:S02]  /*2480*/  IMAD.U32 R3, RZ, RZ, UR4 ;  /* 0x00000004ff037e24 */ /* 0x000fe4000f8e00ff */
[----:B------:R-:W-:-:S05]  /*2490*/  @P0 IMAD.WIDE.U32 R4, R4, -0x33333333, RZ ;  /* 0xcccccccd04040825 */ /* 0x000fca00078e00ff */
[----:B------:R-:W-:-:S05]  /*24a0*/  @P0 SHF.R.U32.HI R0, RZ, 0x2, R5 ;  /* 0x00000002ff000819 */ /* 0x000fca0000011605 */
[----:B------:R-:W-:-:S05]  /*24b0*/  @P0 IMAD R0, R0, -0x5, R3 ;  /* 0xfffffffb00000824 */ /* 0x000fca00078e0203 */
[----:B------:R-:W-:-:S05]  /*24c0*/  @P0 LEA R0, R0, UR41, 0x3 ;  /* 0x0000002900000c11 */ /* 0x000fca000f8e18ff */
[----:B------:R-:W-:-:S05]  /*24d0*/  @P0 VIADD R3, R0, 0x28 ;  /* 0x0000002800030836 */ /* 0x000fca0000000000 */
[----:B------:R-:W-:-:S04]  /*24e0*/  @P0 PRMT R3, R88, 0x654, R3 ;  /* 0x0000065458030816 */ /* 0x000fc80000000003 */
[----:B------:R0:W-:Y:S01]  /*24f0*/  @P0 SYNCS.ARRIVE.TRANS64.RED.A1T0 RZ, [R3+URZ], RZ ;  /* 0x000000ff03ff09a7 */ /* 0x0001e2000810043f */
[----:B------:R-:W-:-:S13]  /*2500*/  ISETP.GT.U32.AND P0, PT, R23, 0x1, PT ;  /* 0x000000011700780c */ /* 0x000fda0003f04070 */
[----:B0-----:R-:W-:Y:S05]  /*2510*/  @P0 BRA `(.L_x_33) ;  /* 0x0000000000040947 */ /* 0x001fea0003800000 */
[----:B------:R-:W-:Y:S01]  /*2520*/  BPT.TRAP 0x1 ;  /* 0x000000040000795c */ /* 0x000fe20000300000 */
.L_x_33:
[----:B------:R-:W-:Y:S01]  /*2530*/  SHF.L.U32 R0, R105, 0x1f, RZ ;  /* 0x0000001f69007819 */ /* 0x000fe200000006ff */
[----:B------:R-:W-:Y:S01]  /*2540*/  UIADD3 UR38, UR38, UR45, URZ ;  /* 0x0000002d26267290 */ /* 0x000fe2000fffe03f */
[----:B------:R-:W-:Y:S01]  /*2550*/  SHF.R.S32.HI R11, RZ, 0x1f, R19 ;  /* 0x0000001fff0b7819 */ /* 0x000fe20000011413 */
[----:B------:R-:W-:Y:S01]  /*2560*/  UISETP.GE.U32.AND UP1, UPT, UR45, 0x5, UPT ;  /* 0x000000052d00788c */ /* 0x000fe2000bf26070 */
[----:B------:R-:W0:Y:S01]  /*2570*/  SYNCS.PHASECHK.TRANS64.TRYWAIT P0, [UR43+0x8], R0 ;  /* 0x00000800ff0075a7 */ /* 0x000e22000800016b */
[----:B------:R-:W-:-:S04]  /*2580*/  UISETP.GT.U32.AND UP0, UPT, UR38, 0x4, UPT ;  /* 0x000000042600788c */ /* 0x000fc8000bf04070 */
[----:B------:R-:W-:-:S04]  /*2590*/  UISETP.LT.U32.AND UP0, UPT, UR45, 0x5, UP0 ;  /* 0x000000052d00788c */ /* 0x000fc80008701070 */
[----:B------:R-:W-:Y:S02]  /*25a0*/  USEL UR6, URZ, 0x1, !UP0 ;  /* 0x000000013f067887 */ /* 0x000fe4000c000000 */
[----:B------:R-:W-:Y:S02]  /*25b0*/  @UP1 UIMAD.WIDE.U32 UR4, UR38, -0x33333333, URZ ;  /* 0xcccccccd260418a5 */ /* 0x000fe4000f8e003f */
[----:B------:R-:W-:Y:S02]  /*25c0*/  ULOP3.LUT UR39, UR39, UR6, URZ, 0x3c, !UPT ;  /* 0x0000000627277292 */ /* 0x000fe4000f8e3c3f */
[----:B------:R-:W-:-:S04]  /*25d0*/  @UP1 USHF.R.U32.HI UR4, URZ, 0x2, UR5 ;  /* 0x000000023f041899 */ /* 0x000fc80008011605 */
[----:B------:R-:W-:Y:S01]  /*25e0*/  @UP1 ULOP3.LUT UR39, UR39, 0x1, UR4, 0x78, !UPT ;  /* 0x0000000127271892 */ /* 0x000fe2000f8e7804 */
[----:B0-----:R-:W-:Y:S11]  /*25f0*/  @!P0 BRA `(.L_x_35) ;  /* 0x00000058005c8947 */ /* 0x001ff60003800000 */
.L_x_190:
[----:B------:R-:W-:Y:S01]  /*2600*/  IMAD.SHL.U32 R7, R22, 0x40, RZ ;  /* 0x0000004016077824 */ /* 0x000fe200078e00ff */
[----:B------:R-:W-:Y:S01]  /*2610*/  ULDC UR6, c[0x0][0x284] ;  /* 0x0000a10000067ab9 */ /* 0x000fe20000000800 */
[----:B------:R-:W-:Y:S01]  /*2620*/  IMAD.SHL.U32 R12, R18, 0x80, RZ ;  /* 0x00000080120c7824 */ /* 0x000fe200078e00ff */
[----:B------:R-:W-:Y:S01]  /*2630*/  ULDC.64 UR4, c[0x0][0x5d0] ;  /* 0x0001740000047ab9 */ /* 0x000fe20000000a00 */
[----:B------:R-:W-:Y:S01]  /*2640*/  IMAD.WIDE R20, R22, 0x40, R92 ;  /* 0x0000004016147825 */ /* 0x000fe200078e025c */
[----:B------:R-:W-:Y:S01]  /*2650*/  ISETP.GE.AND P0, PT, R7, UR6, PT ;  /* 0x0000000607007c0c */ /* 0x000fe2000bf06270 */
[----:B------:R-:W-:Y:S01]  /*2660*/  ULDC UR6, c[0x0][0x288] ;  /* 0x0000a20000067ab9 */ /* 0x000fe20000000800 */
[----:B------:R-:W-:Y:S01]  /*2670*/  SHF.R.S32.HI R13, RZ, 0x1f, R12 ;  /* 0x0000001fff0d7819 */ /* 0x000fe2000001140c */
[----:B0-----:R-:W-:Y:S01]  /*2680*/  IMAD R0, R11, UR4, RZ ;  /* 0x000000040b007c24 */ /* 0x001fe2000f8e02ff */
[----:B------:R-:W-:Y:S01]  /*2690*/  ISETP.GE.OR P0, PT, R12, UR6, P0 ;  /* 0x000000060c007c0c */ /* 0x000fe20008706670 */
[----:B------:R-:W-:-:S04]  /*26a0*/  IMAD.WIDE.U32 R4, R19, UR4, R94 ;  /* 0x0000000413047c25 */ /* 0x000fc8000f8e005e */
[----:B------:R-:W-:Y:S01]  /*26b0*/  IMAD R3, R19, UR5, R0 ;  /* 0x0000000513037c24 */ /* 0x000fe2000f8e0200 */
[----:B------:R-:W-:Y:S01]  /*26c0*/  IADD3 R4, P1, R12, R4, RZ ;  /* 0x000000040c047210 */ /* 0x000fe20007f3e0ff */
[----:B------:R-:W-:Y:S02]  /*26d0*/  ULDC.64 UR4, c[0x0][0x5c8] ;  /* 0x0001720000047ab9 */ /* 0x000fe40000000a00 */
[----:B------:R-:W-:Y:S01]  /*26e0*/  IMAD R9, R21, UR4, RZ ;  /* 0x0000000415097c24 */ /* 0x000fe2000f8e02ff */
[----:B------:R-:W-:-:S03]  /*26f0*/  IADD3.X R5, R13, R5, R3, P1, !PT ;  /* 0x000000050d057210 */ /* 0x000fc60000ffe403 */
[C---:B------:R-:W-:Y:S02]  /*2700*/  IMAD R9, R20.reuse, UR5, R9 ;  /* 0x0000000514097c24 */ /* 0x040fe4000f8e0209 */
[----:B------:R-:W-:Y:S01]  /*2710*/  IMAD.WIDE.U32 R106, R20, UR4, R4 ;  /* 0x00000004146a7c25 */ /* 0x000fe2000f8e0004 */
[----:B------:R-:W-:Y:S06]  /*2720*/  @P0 BRA `(.L_x_36) ;  /* 0x0000003c00d80947 */ /* 0x000fec0003800000 */
[----:B-----5:R-:W-:Y:S01]  /*2730*/  FSETP.NEU.AND P1, PT, R90, RZ, PT ;  /* 0x000000ff5a00720b */ /* 0x020fe20003f2d000 */
[----:B------:R-:W-:Y:S01]  /*2740*/  IMAD.IADD R3, R99, 0x1, -R12 ;  /* 0x0000000163037824 */ /* 0x000fe200078e0a0c */
[----:B------:R-:W-:Y:S01]  /*2750*/  BSSY B0, `(.L_x_36) ;  /* 0x00003f3000007945 */ /* 0x000fe20003800000 */
[----:B------:R-:W-:Y:S02]  /*2760*/  IMAD.IADD R0, R102, 0x1, -R7 ;  /* 0x0000000166007824 */ /* 0x000fe400078e0a07 */
[----:B------:R-:W-:Y:S01]  /*2770*/  IMAD.IADD R115, R107, 0x1, R9 ;  /* 0x000000016b737824 */ /* 0x000fe200078e0209 */
[----:B------:R-:W-:-:S04]  /*2780*/  ISETP.GT.AND P0, PT, R3, RZ, PT ;  /* 0x000000ff0300720c */ /* 0x000fc80003f04270 */
[----:B------:R-:W-:-:S03]  /*2790*/  ISETP.GT.AND P3, PT, R0, RZ, P0 ;  /* 0x000000ff0000720c */ /* 0x000fc60000764270 */
[----:B------:R-:W-:Y:S10]  /*27a0*/  @!P1 BRA `(.L_x_37) ;  /* 0x0000002c001c9947 */ /* 0x000ff40003800000 */
[----:B------:R-:W0:Y:S01]  /*27b0*/  LDC.64 R108, c[0x0][0x5b8] ;  /* 0x00016e00ff6c7b82 */ /* 0x000e220000000a00 */
[----:B------:R-:W-:-:S07]  /*27c0*/  ULDC.64 UR4, c[0x0][0x5c0] ;  /* 0x0001700000047ab9 */ /* 0x000fce0000000a00 */
[----:B------:R-:W1:Y:S08]  /*27d0*/  LDC.64 R110, c[0x0][0x5b0] ;  /* 0x00016c00ff6e7b82 */ /* 0x000e700000000a00 */
[----:B------:R-:W2:Y:S01]  /*27e0*/  LDC.64 R112, c[0x0][0x5a8] ;  /* 0x00016a00ff707b82 */ /* 0x000ea20000000a00 */
[-C--:B0-----:R-:W-:Y:S02]  /*27f0*/  IMAD R6, R11, R108.reuse, RZ ;  /* 0x0000006c0b067224 */ /* 0x081fe400078e02ff */
[----:B------:R-:W-:-:S04]  /*2800*/  IMAD.WIDE.U32 R4, R19, R108, R94 ;  /* 0x0000006c13047225 */ /* 0x000fc800078e005e */
[----:B------:R-:W-:Y:S01]  /*2810*/  IMAD R107, R19, R109, R6 ;  /* 0x0000006d136b7224 */ /* 0x000fe200078e0206 */
[----:B------:R-:W-:Y:S01]  /*2820*/  IADD3 R6, P1, R12, R4, RZ ;  /* 0x000000040c067210 */ /* 0x000fe20007f3e0ff */
[----:B-1----:R-:W-:-:S03]  /*2830*/  IMAD R4, R21, R110, RZ ;  /* 0x0000006e15047224 */ /* 0x002fc600078e02ff */
[----:B------:R-:W-:Y:S01]  /*2840*/  IADD3.X R7, R13, R5, R107, P1, !PT ;  /* 0x000000050d077210 */ /* 0x000fe20000ffe46b */
[C---:B------:R-:W-:Y:S02]  /*2850*/  IMAD R109, R20.reuse, R111, R4 ;  /* 0x0000006f146d7224 */ /* 0x040fe400078e0204 */
[----:B------:R-:W-:-:S04]  /*2860*/  IMAD.WIDE.U32 R4, R20, R110, R6 ;  /* 0x0000006e14047225 */ /* 0x000fc800078e0006 */
[----:B------:R-:W-:Y:S01]  /*2870*/  IMAD.IADD R5, R5, 0x1, R109 ;  /* 0x0000000105057824 */ /* 0x000fe200078e026d */
[----:B--2---:R-:W-:-:S04]  /*2880*/  LEA R10, P1, R4, R112, 0x1 ;  /* 0x00000070040a7211 */ /* 0x004fc800078208ff */
[----:B------:R-:W-:-:S05]  /*2890*/  LEA.HI.X R11, R4, R113, R5, 0x1, P1 ;  /* 0x00000071040b7211 */ /* 0x000fca00008f0c05 */
[----:B------:R0:W2:Y:S01]  /*28a0*/  @P3 LDG.E.LTC128B.U16 R18, desc[UR36][R10.64] ;  /* 0x000000240a123981 */ /* 0x0000a2000c1e1520 */
[----:B------:R-:W-:Y:S01]  /*28b0*/  IMAD.WIDE.U32 R4, R20, R110, R12 ;  /* 0x0000006e14047225 */ /* 0x000fe200078e000c */
[----:B------:R-:W-:Y:S02]  /*28c0*/  BSSY B1, `(.L_x_38) ;  /* 0x0000014000017945 */ /* 0x000fe40003800000 */
[----:B------:R-:W-:-:S04]  /*28d0*/  IADD3 R14, P1, R94, R4, RZ ;  /* 0x000000045e0e7210 */ /* 0x000fc80007f3e0ff */
[----:B------:R-:W-:Y:S01]  /*28e0*/  IADD3.X R15, R95, R109, R5, P1, !PT ;  /* 0x0000006d5f0f7210 */ /* 0x000fe20000ffe405 */
[----:B0-----:R-:W-:Y:S01]  /*28f0*/  IMAD.SHL.U32 R10, R110, 0x8, RZ ;  /* 0x000000086e0a7824 */ /* 0x001fe200078e00ff */
[----:B------:R-:W-:Y:S02]  /*2900*/  LEA R8, P1, R106, UR4, 0x1 ;  /* 0x000000046a087c11 */ /* 0x000fe4000f8208ff */
[----:B------:R-:W-:Y:S01]  /*2910*/  SHF.L.U64.HI R11, R110, 0x3, R111 ;  /* 0x000000036e0b7819 */ /* 0x000fe2000001026f */
[----:B------:R-:W-:-:S04]  /*2920*/  IMAD.WIDE.U32 R14, R19, R108, R14 ;  /* 0x0000006c130e7225 */ /* 0x000fc800078e000e */
[----:B------:R-:W-:Y:S01]  /*2930*/  IMAD.IADD R5, R107, 0x1, R15 ;  /* 0x000000016b057824 */ /* 0x000fe200078e020f */
[----:B------:R-:W-:-:S04]  /*2940*/  LEA R4, P4, R14, R112, 0x1 ;  /* 0x000000700e047211 */ /* 0x000fc800078808ff */
[----:B------:R-:W-:Y:S01]  /*2950*/  LEA.HI.X R5, R14, R113, R5, 0x1, P4 ;  /* 0x000000710e057211 */ /* 0x000fe200020f0c05 */
[----:B--2---:R-:W-:-:S05]  /*2960*/  HADD2.F32 R9, -RZ, R18.H0_H0 ;  /* 0x20000012ff097230 */ /* 0x004fca0000004100 */
[----:B------:R-:W-:-:S04]  /*2970*/  FMUL R9, R9, R90 ;  /* 0x0000005a09097220 */ /* 0x000fc80000400000 */
[----:B------:R-:W-:Y:S01]  /*2980*/  FFMA R24, R24, R89, R9 ;  /* 0x0000005918187223 */ /* 0x000fe20000000009 */
[----:B------:R-:W-:Y:S02]  /*2990*/  LEA.HI.X R9, R106, UR5, R115, 0x1, P1 ;  /* 0x000000056a097c11 */ /* 0x000fe400088f0c73 */
[----:B------:R-:W-:Y:S02]  /*29a0*/  ISETP.GT.AND P1, PT, R3, 0x1, PT ;  /* 0x000000010300780c */ /* 0x000fe40003f24270 */
[----:B------:R-:W-:Y:S02]  /*29b0*/  F2FP.F16.F32.PACK_AB R24, RZ, R24 ;  /* 0x00000018ff18723e */ /* 0x000fe400000000ff */
[----:B------:R-:W-:-:S03]  /*29c0*/  ISETP.GT.AND P2, PT, R0, RZ, P1 ;  /* 0x000000ff0000720c */ /* 0x000fc60000f44270 */
[----:B------:R0:W-:Y:S10]  /*29d0*/  @P3 STG.E.U16 desc[UR36][R8.64], R24 ;  /* 0x0000001808003986 */ /* 0x0001f4000c101524 */
[----:B------:R-:W-:Y:S05]  /*29e0*/  @!P2 BRA `(.L_x_39) ;  /* 0x000000000004a947 */ /* 0x000fea0003800000 */
[----:B------:R1:W5:Y:S02]  /*29f0*/  LDG.E.LTC128B.U16 R18, desc[UR36][R4.64+0x2] ;  /* 0x0000022404127981 */ /* 0x000364000c1e1520 */
.L_x_39:
[----:B------:R-:W-:Y:S05]  /*2a00*/  BSYNC B1 ;  /* 0x0000000000017941 */ /* 0x000fea0003800000 */
.L_x_38:
[----:B------:R-:W-:Y:S01]  /*2a10*/  IMAD.WIDE.U32 R10, R20, R110, R10 ;  /* 0x0000006e140a7225 */ /* 0x000fe200078e000a */
[----:B------:R-:W-:-:S03]  /*2a20*/  ISETP.GT.AND P0, PT, R0, 0x8, P0 ;  /* 0x000000080000780c */ /* 0x000fc60000704270 */
[----:B-----5:R-:W-:Y:S01]  /*2a30*/  HADD2.F32 R15, -RZ, R18.H0_H0 ;  /* 0x20000012ff0f7230 */ /* 0x020fe20000004100 */
[----:B------:R-:W-:Y:S01]  /*2a40*/  IADD3 R6, P3, R6, R10, RZ ;  /* 0x0000000a06067210 */ /* 0x000fe20007f7e0ff */
[----:B------:R-:W-:-:S03]  /*2a50*/  IMAD.IADD R109, R109, 0x1, R11 ;  /* 0x000000016d6d7824 */ /* 0x000fc600078e020b */
[----:B------:R-:W-:Y:S01]  /*2a60*/  FMUL R14, R15, R90 ;  /* 0x0000005a0f0e7220 */ /* 0x000fe20000400000 */
[----:B------:R-:W-:-:S03]  /*2a70*/  IMAD.X R7, R109, 0x1, R7, P3 ;  /* 0x000000016d077824 */ /* 0x000fc600018e0607 */
[----:B------:R-:W-:Y:S01]  /*2a80*/  FFMA R25, R25, R89, R14 ;  /* 0x0000005919197223 */ /* 0x000fe2000000000e */
[----:B------:R-:W-:-:S04]  /*2a90*/  LEA R14, P3, R6, R112, 0x1 ;  /* 0x00000070060e7211 */ /* 0x000fc800078608ff */
[----:B------:R-:W-:Y:S01]  /*2aa0*/  LEA.HI.X R15, R6, R113, R7, 0x1, P3 ;  /* 0x00000071060f7211 */ /* 0x000fe200018f0c07 */
[----:B------:R-:W-:Y:S01]  /*2ab0*/  @P2 IMAD.MOV.U32 R6, RZ, RZ, R8 ;  /* 0x000000ffff062224 */ /* 0x000fe200078e0008 */
[----:B------:R-:W-:Y:S01]  /*2ac0*/  F2FP.F16.F32.PACK_AB R25, RZ, R25 ;  /* 0x00000019ff19723e */ /* 0x000fe200000000ff */
[----:B------:R-:W-:-:S05]  /*2ad0*/  @P2 IMAD.MOV.U32 R7, RZ, RZ, R9 ;  /* 0x000000ffff072224 */ /* 0x000fca00078e0009 */
[----:B------:R2:W-:Y:S04]  /*2ae0*/  @P2 STG.E.U16 desc[UR36][R6.64+0x2], R25 ;  /* 0x0000021906002986 */ /* 0x0005e8000c101524 */
[----:B------:R-:W3:Y:S01]  /*2af0*/  @P0 LDG.E.LTC128B.U16 R18, desc[UR36][R14.64] ;  /* 0x000000240e120981 */ /* 0x000ee2000c1e1520 */
[----:B------:R-:W-:Y:S01]  /*2b00*/  IADD3 R12, P2, P3, R94, R10, R12 ;  /* 0x0000000a5e0c7210 */ /* 0x000fe20007b5e00c */
[----:B------:R-:W-:Y:S01]  /*2b10*/  BSSY B1, `(.L_x_40) ;  /* 0x0000011000017945 */ /* 0x000fe20003800000 */
[----:B------:R-:W-:Y:S02]  /*2b20*/  ISETP.GT.AND P1, PT, R0, 0x8, P1 ;  /* 0x000000080000780c */ /* 0x000fe40000f24270 */
[----:B------:R-:W-:Y:S02]  /*2b30*/  IADD3.X R13, R95, R109, R13, P2, P3 ;  /* 0x0000006d5f0d7210 */ /* 0x000fe400017e640d */
[----:B------:R-:W-:Y:S01]  /*2b40*/  LEA R10, P2, R91, R8, 0x1 ;  /* 0x000000085b0a7211 */ /* 0x000fe200078408ff */
[----:B------:R-:W-:Y:S01]  /*2b50*/  IMAD.WIDE.U32 R12, R19, R108, R12 ;  /* 0x0000006c130c7225 */ /* 0x000fe200078e000c */
[----:B------:R-:W-:-:S03]  /*2b60*/  SHF.L.U64.HI R19, R91, 0x1, R96 ;  /* 0x000000015b137819 */ /* 0x000fc60000010260 */
[----:B------:R-:W-:Y:S01]  /*2b70*/  IMAD.IADD R13, R107, 0x1, R13 ;  /* 0x000000016b0d7824 */ /* 0x000fe200078e020d */
[----:B--2---:R-:W-:-:S04]  /*2b80*/  LEA R6, P3, R12, R112, 0x1 ;  /* 0x000000700c067211 */ /* 0x004fc800078608ff */
[----:B------:R-:W-:Y:S01]  /*2b90*/  LEA.HI.X R7, R12, R113, R13, 0x1, P3 ;  /* 0x000000710c077211 */ /* 0x000fe200018f0c0d */
[----:B---3--:R-:W-:-:S05]  /*2ba0*/  HADD2.F32 R11, -RZ, R18.H0_H0 ;  /* 0x20000012ff0b7230 */ /* 0x008fca0000004100 */
[----:B------:R-:W-:-:S04]  /*2bb0*/  FMUL R11, R11, R90 ;  /* 0x0000005a0b0b7220 */ /* 0x000fc80000400000 */
[----:B------:R-:W-:-:S05]  /*2bc0*/  FFMA R11, R26, R89, R11 ;  /* 0x000000591a0b7223 */ /* 0x000fca000000000b */
[----:B------:R-:W-:Y:S01]  /*2bd0*/  F2FP.F16.F32.PACK_AB R14, RZ, R11 ;  /* 0x0000000bff0e723e */ /* 0x000fe200000000ff */
[----:B------:R-:W-:-:S05]  /*2be0*/  IMAD.X R11, R19, 0x1, R9, P2 ;  /* 0x00000001130b7824 */ /* 0x000fca00010e0609 */
[----:B------:R2:W-:Y:S01]  /*2bf0*/  @P0 STG.E.U16 desc[UR36][R10.64], R14 ;  /* 0x0000000e0a000986 */ /* 0x0005e2000c101524 */
[----:B------:R-:W-:Y:S05]  /*2c00*/  @!P1 BRA `(.L_x_41) ;  /* 0x0000000000049947 */ /* 0x000fea0003800000 */
[----:B------:R3:W5:Y:S02]  /*2c10*/  LDG.E.LTC128B.U16 R18, desc[UR36][R6.64+0x2] ;  /* 0x0000022406127981 */ /* 0x000764000c1e1520 */
.L_x_41:
[----:B------:R-:W-:Y:S05]  /*2c20*/  BSYNC B1 ;  /* 0x0000000000017941 */ /* 0x000fea0003800000 */
.L_x_40:
[----:B-----5:R-:W-:Y:S01]  /*2c30*/  HADD2.F32 R13, -RZ, R18.H0_H0 ;  /* 0x20000012ff0d7230 */ /* 0x020fe20000004100 */
[----:B------:R-:W-:Y:S01]  /*2c40*/  ISETP.GT.AND P0, PT, R3, 0x8, PT ;  /* 0x000000080300780c */ /* 0x000fe20003f04270 */
[----:B------:R-:W-:Y:S03]  /*2c50*/  BSSY B1, `(.L_x_42) ;  /* 0x0000008000017945 */ /* 0x000fe60003800000 */
[----:B------:R-:W-:Y:S01]  /*2c60*/  FMUL R12, R13, R90 ;  /* 0x0000005a0d0c7220 */ /* 0x000fe20000400000 */
[----:B------:R-:W-:-:S03]  /*2c70*/  ISETP.GT.AND P2, PT, R0, RZ, P0 ;  /* 0x000000ff0000720c */ /* 0x000fc60000744270 */
[----:B------:R-:W-:-:S05]  /*2c80*/  FFMA R12, R27, R89, R12 ;  /* 0x000000591b0c7223 */ /* 0x000fca000000000c */
[----:B------:R-:W-:-:S05]  /*2c90*/  F2FP.F16.F32.PACK_AB R12, RZ, R12 ;  /* 0x0000000cff0c723e */ /* 0x000fca00000000ff */
[----:B------:R4:W-:Y:S01]  /*2ca0*/  @P1 STG.E.U16 desc[UR36][R10.64+0x2], R12 ;  /* 0x0000020c0a001986 */ /* 0x0009e2000c101524 */
[----:B------:R-:W-:Y:S05]  /*2cb0*/  @!P2 BRA `(.L_x_43) ;  /* 0x000000000004a947 */ /* 0x000fea0003800000 */
[----:B------:R0:W5:Y:S02]  /*2cc0*/  LDG.E.LTC128B.U16 R18, desc[UR36][R4.64+0x10] ;  /* 0x0000102404127981 */ /* 0x000164000c1e1520 */
.L_x_43:
[----:B------:R-:W-:Y:S05]  /*2cd0*/  BSYNC B1 ;  /* 0x0000000000017941 */ /* 0x000fea0003800000 */
.L_x_42:
        /* <DEDUP_REMOVED lines=10> */
.L_x_45:
[----:B------:R-:W-:Y:S05]  /*2d80*/  BSYNC B1 ;  /* 0x0000000000017941 */ /* 0x000fea0003800000 */
.L_x_44:
[----:B0----5:R-:W-:Y:S01]  /*2d90*/  HADD2.F32 R13, -RZ, R18.H0_H0 ;  /* 0x20000012ff0d7230 */ /* 0x021fe20000004100 */
[----:B------:R-:W-:Y:S01]  /*2da0*/  ISETP.GT.AND P0, PT, R0, 0x8, P0 ;  /* 0x000000080000780c */ /* 0x000fe20000704270 */
[----:B------:R-:W-:Y:S03]  /*2db0*/  BSSY B1, `(.L_x_46) ;  /* 0x0000007000017945 */ /* 0x000fe60003800000 */
[----:B----4-:R-:W-:-:S04]  /*2dc0*/  FMUL R12, R13, R90 ;  /* 0x0000005a0d0c7220 */ /* 0x010fc80000400000 */
[----:B------:R-:W-:-:S05]  /*2dd0*/  FFMA R12, R29, R89, R12 ;  /* 0x000000591d0c7223 */ /* 0x000fca000000000c */
[----:B------:R-:W-:-:S05]  /*2de0*/  F2FP.F16.F32.PACK_AB R12, RZ, R12 ;  /* 0x0000000cff0c723e */ /* 0x000fca00000000ff */
[----:B------:R0:W-:Y:S01]  /*2df0*/  @P3 STG.E.U16 desc[UR36][R8.64+0x12], R12 ;  /* 0x0000120c08003986 */ /* 0x0001e2000c101524 */
[----:B------:R-:W-:Y:S05]  /*2e00*/  @!P0 BRA `(.L_x_47) ;  /* 0x0000000000048947 */ /* 0x000fea0003800000 */
[----:B------:R4:W5:Y:S02]  /*2e10*/  LDG.E.LTC128B.U16 R18, desc[UR36][R6.64+0x10] ;  /* 0x0000102406127981 */ /* 0x000964000c1e1520 */
.L_x_47:
[----:B------:R-:W-:Y:S05]  /*2e20*/  BSYNC B1 ;  /* 0x0000000000017941 */ /* 0x000fea0003800000 */
.L_x_46:
[----:B-----5:R-:W-:Y:S01]  /*2e30*/  HADD2.F32 R13, -RZ, R18.H0_H0 ;  /* 0x20000012ff0d7230 */ /* 0x020fe20000004100 */
[----:B------:R-:W-:Y:S01]  /*2e40*/  ISETP.GT.AND P1, PT, R0, 0x8, P1 ;  /* 0x000000080000780c */ /* 0x000fe20000f24270 */
[----:B------:R-:W-:Y:S03]  /*2e50*/  BSSY B1, `(.L_x_48) ;  /* 0x0000007000017945 */ /* 0x000fe60003800000 */
[----:B------:R-:W-:-:S04]  /*2e60*/  FMUL R13, R13, R90 ;  /* 0x0000005a0d0d7220 */ /* 0x000fc80000400000 */
[----:B------:R-:W-:-:S05]  /*2e70*/  FFMA R13, R30, R89, R13 ;  /* 0x000000591e0d7223 */ /* 0x000fca000000000d */
[----:B------:R-:W-:-:S05]  /*2e80*/  F2FP.F16.F32.PACK_AB R13, RZ, R13 ;  /* 0x0000000dff0d723e */ /* 0x000fca00000000ff */
[----:B------:R0:W-:Y:S01]  /*2e90*/  @P0 STG.E.U16 desc[UR36][R10.64+0x10], R13 ;  /* 0x0000100d0a000986 */ /* 0x0001e2000c101524 */
[----:B------:R-:W-:Y:S05]  /*2ea0*/  @!P1 BRA `(.L_x_49) ;  /* 0x0000000000049947 */ /* 0x000fea0003800000 */
[----:B------:R0:W5:Y:S02]  /*2eb0*/  LDG.E.LTC128B.U16 R18, desc[UR36][R6.64+0x12] ;  /* 0x0000122406127981 */ /* 0x000164000c1e1520 */
.L_x_49:
[----:B------:R-:W-:Y:S05]  /*2ec0*/  BSYNC B1 ;  /* 0x0000000000017941 */ /* 0x000fea0003800000 */
.L_x_48:
[----:B0----5:R-:W-:Y:S01]  /*2ed0*/  HADD2.F32 R13, -RZ, R18.H0_H0 ;  /* 0x20000012ff0d7230 */ /* 0x021fe20000004100 */
        /* <DEDUP_REMOVED lines=9> */
.L_x_51:
[----:B------:R-:W-:Y:S05]  /*2f70*/  BSYNC B1 ;  /* 0x0000000000017941 */ /* 0x000fea0003800000 */
.L_x_50:
        /* <DEDUP_REMOVED lines=10> */
.L_x_53:
[----:B------:R-:W-:Y:S05]  /*3020*/  BSYNC B1 ;  /* 0x0000000000017941 */ /* 0x000fea0003800000 */
.L_x_52:
[----:B0----5:R-:W-:Y:S01]  /*3030*/  HADD2.F32 R13, -RZ, R18.H0_H0 ;  /* 0x20000012ff0d7230 */ /* 0x021fe20000004100 */
        /* <DEDUP_REMOVED lines=8> */
.L_x_55:
[----:B------:R-:W-:Y:S05]  /*30c0*/  BSYNC B1 ;  /* 0x0000000000017941 */ /* 0x000fea0003800000 */
.L_x_54:
        /* <DEDUP_REMOVED lines=9> */
.L_x_57:
[----:B------:R-:W-:Y:S05]  /*3160*/  BSYNC B1 ;  /* 0x0000000000017941 */ /* 0x000fea0003800000 */
.L_x_56:
        /* <DEDUP_REMOVED lines=10> */
.L_x_59:
[----:B------:R-:W-:Y:S05]  /*3210*/  BSYNC B1 ;  /* 0x0000000000017941 */ /* 0x000fea0003800000 */
.L_x_58:
        /* <DEDUP_REMOVED lines=10> */
.L_x_61:
[----:B------:R-:W-:Y:S05]  /*32c0*/  BSYNC B1 ;  /* 0x0000000000017941 */ /* 0x000fea0003800000 */
.L_x_60:
        /* <DEDUP_REMOVED lines=9> */
.L_x_63:
[----:B------:R-:W-:Y:S05]  /*3360*/  BSYNC B1 ;  /* 0x0000000000017941 */ /* 0x000fea0003800000 */
.L_x_62:
        /* <DEDUP_REMOVED lines=9> */
.L_x_65:
[----:B------:R-:W-:Y:S05]  /*3400*/  BSYNC B1 ;  /* 0x0000000000017941 */ /* 0x000fea0003800000 */
.L_x_64:
        /* <DEDUP_REMOVED lines=10> */
.L_x_67:
[----:B------:R-:W-:Y:S05]  /*34b0*/  BSYNC B1 ;  /* 0x0000000000017941 */ /* 0x000fea0003800000 */
.L_x_66:
        /* <DEDUP_REMOVED lines=10> */
.L_x_69:
[----:B------:R-:W-:Y:S05]  /*3560*/  BSYNC B1 ;  /* 0x0000000000017941 */ /* 0x000fea0003800000 */
.L_x_68:
        /* <DEDUP_REMOVED lines=9> */
.L_x_71:
[----:B------:R-:W-:Y:S05]  /*3600*/  BSYNC B1 ;  /* 0x0000000000017941 */ /* 0x000fea0003800000 */
.L_x_70:
        /* <DEDUP_REMOVED lines=9> */
.L_x_73:
[----:B------:R-:W-:Y:S05]  /*36a0*/  BSYNC B1 ;  /* 0x0000000000017941 */ /* 0x000fea0003800000 */
.L_x_72:
        /* <DEDUP_REMOVED lines=10> */
.L_x_75:
[----:B------:R-:W-:Y:S05]  /*3750*/  BSYNC B1 ;  /* 0x0000000000017941 */ /* 0x000fea0003800000 */
.L_x_74:
        /* <DEDUP_REMOVED lines=10> */
.L_x_77:
[----:B------:R-:W-:Y:S05]  /*3800*/  BSYNC B1 ;  /* 0x0000000000017941 */ /* 0x000fea0003800000 */
.L_x_76:
        /* <DEDUP_REMOVED lines=9> */
.L_x_79:
[----:B------:R-:W-:Y:S05]  /*38a0*/  BSYNC B1 ;  /* 0x0000000000017941 */ /* 0x000fea0003800000 */
.L_x_78:
        /* <DEDUP_REMOVED lines=9> */
.L_x_81:
[----:B------:R-:W-:Y:S05]  /*3940*/  BSYNC B1 ;  /* 0x0000000000017941 */ /* 0x000fea0003800000 */
.L_x_80:
        /* <DEDUP_REMOVED lines=10> */
.L_x_83:
[----:B------:R-:W-:Y:S05]  /*39f0*/  BSYNC B1 ;  /* 0x0000000000017941 */ /* 0x000fea0003800000 */
.L_x_82:
        /* <DEDUP_REMOVED lines=10> */
.L_x_85:
[----:B------:R-:W-:Y:S05]  /*3aa0*/  BSYNC B1 ;  /* 0x0000000000017941 */ /* 0x000fea0003800000 */
.L_x_84:
        /* <DEDUP_REMOVED lines=9> */
.L_x_87:
[----:B------:R-:W-:Y:S05]  /*3b40*/  BSYNC B1 ;  /* 0x0000000000017941 */ /* 0x000fea0003800000 */
.L_x_86:
        /* <DEDUP_REMOVED lines=9> */
.L_x_89:
[----:B------:R-:W-:Y:S05]  /*3be0*/  BSYNC B1 ;  /* 0x0000000000017941 */ /* 0x000fea0003800000 */
.L_x_88:
        /* <DEDUP_REMOVED lines=10> */
.L_x_91:
[----:B------:R-:W-:Y:S05]  /*3c90*/  BSYNC B1 ;  /* 0x0000000000017941 */ /* 0x000fea0003800000 */
.L_x_90:
        /* <DEDUP_REMOVED lines=10> */
.L_x_93:
[----:B------:R-:W-:Y:S05]  /*3d40*/  BSYNC B1 ;  /* 0x0000000000017941 */ /* 0x000fea0003800000 */
.L_x_92:
        /* <DEDUP_REMOVED lines=9> */
.L_x_95:
[----:B------:R-:W-:Y:S05]  /*3de0*/  BSYNC B1 ;  /* 0x0000000000017941 */ /* 0x000fea0003800000 */
.L_x_94:
        /* <DEDUP_REMOVED lines=9> */
.L_x_97:
[----:B------:R-:W-:Y:S05]  /*3e80*/  BSYNC B1 ;  /* 0x0000000000017941 */ /* 0x000fea0003800000 */
.L_x_96:
        /* <DEDUP_REMOVED lines=10> */
.L_x_99:
[----:B------:R-:W-:Y:S05]  /*3f30*/  BSYNC B1 ;  /* 0x0000000000017941 */ /* 0x000fea0003800000 */
.L_x_98:
        /* <DEDUP_REMOVED lines=10> */
.L_x_101:
[----:B------:R-:W-:Y:S05]  /*3fe0*/  BSYNC B1 ;  /* 0x0000000000017941 */ /* 0x000fea0003800000 */
.L_x_100:
        /* <DEDUP_REMOVED lines=9> */
.L_x_103:
[----:B------:R-:W-:Y:S05]  /*4080*/  BSYNC B1 ;  /* 0x0000000000017941 */ /* 0x000fea0003800000 */
.L_x_102:
        /* <DEDUP_REMOVED lines=9> */
.L_x_105:
[----:B------:R-:W-:Y:S05]  /*4120*/  BSYNC B1 ;  /* 0x0000000000017941 */ /* 0x000fea0003800000 */
.L_x_104:
        /* <DEDUP_REMOVED lines=10> */
.L_x_107:
[----:B------:R-:W-:Y:S05]  /*41d0*/  BSYNC B1 ;  /* 0x0000000000017941 */ /* 0x000fea0003800000 */
.L_x_106:
        /* <DEDUP_REMOVED lines=10> */
.L_x_109:
[----:B------:R-:W-:Y:S05]  /*4280*/  BSYNC B1 ;  /* 0x0000000000017941 */ /* 0x000fea0003800000 */
.L_x_108:
        /* <DEDUP_REMOVED lines=9> */
.L_x_111:
[----:B------:R-:W-:Y:S05]  /*4320*/  BSYNC B1 ;  /* 0x0000000000017941 */ /* 0x000fea0003800000 */
.L_x_110:
        /* <DEDUP_REMOVED lines=9> */
.L_x_113:
[----:B------:R-:W-:Y:S05]  /*43c0*/  BSYNC B1 ;  /* 0x0000000000017941 */ /* 0x000fea0003800000 */
.L_x_112:
        /* <DEDUP_REMOVED lines=10> */
.L_x_115:
[----:B------:R-:W-:Y:S05]  /*4470*/  BSYNC B1 ;  /* 0x0000000000017941 */ /* 0x000fea0003800000 */
.L_x_114:
        /* <DEDUP_REMOVED lines=10> */
.L_x_117:
[----:B------:R-:W-:Y:S05]  /*4520*/  BSYNC B1 ;  /* 0x0000000000017941 */ /* 0x000fea0003800000 */
.L_x_116:
        /* <DEDUP_REMOVED lines=9> */
.L_x_119:
[----:B------:R-:W-:Y:S05]  /*45c0*/  BSYNC B1 ;  /* 0x0000000000017941 */ /* 0x000fea0003800000 */
.L_x_118:
        /* <DEDUP_REMOVED lines=9> */
.L_x_121:
[----:B------:R-:W-:Y:S05]  /*4660*/  BSYNC B1 ;  /* 0x0000000000017941 */ /* 0x000fea0003800000 */
.L_x_120:
        /* <DEDUP_REMOVED lines=10> */
.L_x_123:
[----:B------:R-:W-:Y:S05]  /*4710*/  BSYNC B1 ;  /* 0x0000000000017941 */ /* 0x000fea0003800000 */
.L_x_122:
        /* <DEDUP_REMOVED lines=10> */
.L_x_125:
[----:B------:R-:W-:Y:S05]  /*47c0*/  BSYNC B1 ;  /* 0x0000000000017941 */ /* 0x000fea0003800000 */
.L_x_124:
        /* <DEDUP_REMOVED lines=9> */
.L_x_127:
[----:B------:R-:W-:Y:S05]  /*4860*/  BSYNC B1 ;  /* 0x0000000000017941 */ /* 0x000fea0003800000 */
.L_x_126:
        /* <DEDUP_REMOVED lines=9> */
.L_x_129:
[----:B------:R-:W-:Y:S05]  /*4900*/  BSYNC B1 ;  /* 0x0000000000017941 */ /* 0x000fea0003800000 */
.L_x_128:
        /* <DEDUP_REMOVED lines=10> */
.L_x_131:
[----:B------:R-:W-:Y:S05]  /*49b0*/  BSYNC B1 ;  /* 0x0000000000017941 */ /* 0x000fea0003800000 */
.L_x_130:
        /* <DEDUP_REMOVED lines=10> */
.L_x_133:
[----:B------:R-:W-:Y:S05]  /*4a60*/  BSYNC B1 ;  /* 0x0000000000017941 */ /* 0x000fea0003800000 */
.L_x_132:
        /* <DEDUP_REMOVED lines=9> */
.L_x_135:
[----:B------:R-:W-:Y:S05]  /*4b00*/  BSYNC B1 ;  /* 0x0000000000017941 */ /* 0x000fea0003800000 */
.L_x_134:
        /* <DEDUP_REMOVED lines=9> */
.L_x_137:
[----:B------:R-:W-:Y:S05]  /*4ba0*/  BSYNC B1 ;  /* 0x0000000000017941 */ /* 0x000fea0003800000 */
.L_x_136:
        /* <DEDUP_REMOVED lines=10> */
.L_x_139:
[----:B------:R-:W-:Y:S05]  /*4c50*/  BSYNC B1 ;  /* 0x0000000000017941 */ /* 0x000fea0003800000 */
.L_x_138:
        /* <DEDUP_REMOVED lines=10> */
.L_x_141:
[----:B------:R-:W-:Y:S05]  /*4d00*/  BSYNC B1 ;  /* 0x0000000000017941 */ /* 0x000fea0003800000 */
.L_x_140:
        /* <DEDUP_REMOVED lines=9> */
.L_x_143:
[----:B------:R-:W-:Y:S05]  /*4da0*/  BSYNC B1 ;  /* 0x0000000000017941 */ /* 0x000fea0003800000 */
.L_x_142:
        /* <DEDUP_REMOVED lines=9> */
.L_x_145:
[----:B------:R-:W-:Y:S05]  /*4e40*/  BSYNC B1 ;  /* 0x0000000000017941 */ /* 0x000fea0003800000 */
.L_x_144:
        /* <DEDUP_REMOVED lines=10> */
.L_x_147:
[----:B------:R-:W-:Y:S05]  /*4ef0*/  BSYNC B1 ;  /* 0x0000000000017941 */ /* 0x000fea0003800000 */
.L_x_146:
        /* <DEDUP_REMOVED lines=10> */
.L_x_149:
[----:B------:R-:W-:Y:S05]  /*4fa0*/  BSYNC B1 ;  /* 0x0000000000017941 */ /* 0x000fea0003800000 */
.L_x_148:
        /* <DEDUP_REMOVED lines=9> */
.L_x_151:
[----:B------:R-:W-:Y:S05]  /*5040*/  BSYNC B1 ;  /* 0x0000000000017941 */ /* 0x000fea0003800000 */
.L_x_150:
        /* <DEDUP_REMOVED lines=9> */
.L_x_153:
[----:B------:R-:W-:Y:S05]  /*50e0*/  BSYNC B1 ;  /* 0x0000000000017941 */ /* 0x000fea0003800000 */
.L_x_152:
        /* <DEDUP_REMOVED lines=10> */
.L_x_155:
[----:B------:R-:W-:Y:S05]  /*5190*/  BSYNC B1 ;  /* 0x0000000000017941 */ /* 0x000fea0003800000 */
.L_x_154:
        /* <DEDUP_REMOVED lines=10> */
.L_x_157:
[----:B------:R-:W-:Y:S05]  /*5240*/  BSYNC B1 ;  /* 0x0000000000017941 */ /* 0x000fea0003800000 */
.L_x_156:
[----:B-----5:R-:W-:Y:S01]  /*5250*/  HADD2.F32 R3, -RZ, R18.H0_H0 ;  /* 0x20000012ff037230 */ /* 0x020fe20000004100 */
[----:B------:R-:W-:Y:S01]  /*5260*/  ISETP.GT.AND P0, PT, R0, 0x8, P0 ;  /* 0x000000080000780c */ /* 0x000fe20000704270 */
[----:B------:R-:W-:Y:S03]  /*5270*/  BSSY B1, `(.L_x_158) ;  /* 0x0000007000017945 */ /* 0x000fe60003800000 */
[----:B01----:R-:W-:-:S04]  /*5280*/  FMUL R4, R3, R90 ;  /* 0x0000005a03047220 */ /* 0x003fc80000400000 */
[----:B------:R-:W-:-:S05]  /*5290*/  FFMA R4, R85, R89, R4 ;  /* 0x0000005955047223 */ /* 0x000fca0000000004 */
[----:B------:R-:W-:-:S05]  /*52a0*/  F2FP.F16.F32.PACK_AB R4, RZ, R4 ;  /* 0x00000004ff04723e */ /* 0x000fca00000000ff */
[----:B------:R0:W-:Y:S01]  /*52b0*/  @P3 STG.E.U16 desc[UR36][R8.64+0xf2], R4 ;  /* 0x0000f20408003986 */ /* 0x0001e2000c101524 */
[----:B------:R-:W-:Y:S05]  /*52c0*/  @!P0 BRA `(.L_x_159) ;  /* 0x0000000000048947 */ /* 0x000fea0003800000 */
[----:B------:R1:W5:Y:S02]  /*52d0*/  LDG.E.LTC128B.U16 R18, desc[UR36][R6.64+0xf0] ;  /* 0x0000f02406127981 */ /* 0x000364000c1e1520 */
.L_x_159:
[----:B------:R-:W-:Y:S05]  /*52e0*/  BSYNC B1 ;  /* 0x0000000000017941 */ /* 0x000fea0003800000 */
.L_x_158:
[----:B-----5:R-:W-:Y:S01]  /*52f0*/  HADD2.F32 R3, -RZ, R18.H0_H0 ;  /* 0x20000012ff037230 */ /* 0x020fe20000004100 */
[----:B------:R-:W-:Y:S01]  /*5300*/  ISETP.GT.AND P1, PT, R0, 0x8, P1 ;  /* 0x000000080000780c */ /* 0x000fe20000f24270 */
[----:B0-----:R-:W-:Y:S01]  /*5310*/  @P0 IMAD.MOV.U32 R4, RZ, RZ, R10 ;  /* 0x000000ffff040224 */ /* 0x001fe200078e000a */
[----:B------:R-:W-:Y:S01]  /*5320*/  BSSY B1, `(.L_x_160) ;  /* 0x0000008000017945 */ /* 0x000fe20003800000 */
[----:B------:R-:W-:Y:S02]  /*5330*/  @P0 IMAD.MOV.U32 R5, RZ, RZ, R11 ;  /* 0x000000ffff050224 */ /* 0x000fe400078e000b */
[----:B------:R-:W-:-:S04]  /*5340*/  FMUL R3, R3, R90 ;  /* 0x0000005a03037220 */ /* 0x000fc80000400000 */
[----:B------:R-:W-:-:S05]  /*5350*/  FFMA R3, R86, R89, R3 ;  /* 0x0000005956037223 */ /* 0x000fca0000000003 */
[----:B------:R-:W-:-:S05]  /*5360*/  F2FP.F16.F32.PACK_AB R3, RZ, R3 ;  /* 0x00000003ff03723e */ /* 0x000fca00000000ff */
[----:B------:R0:W-:Y:S01]  /*5370*/  @P0 STG.E.U16 desc[UR36][R4.64+0xf0], R3 ;  /* 0x0000f00304000986 */ /* 0x0001e2000c101524 */
[----:B------:R-:W-:Y:S05]  /*5380*/  @!P1 BRA `(.L_x_161) ;  /* 0x0000000000049947 */ /* 0x000fea0003800000 */
[----:B------:R0:W5:Y:S02]  /*5390*/  LDG.E.LTC128B.U16 R18, desc[UR36][R6.64+0xf2] ;  /* 0x0000f22406127981 */ /* 0x000164000c1e1520 */
.L_x_161:
[----:B------:R-:W-:Y:S05]  /*53a0*/  BSYNC B1 ;  /* 0x0000000000017941 */ /* 0x000fea0003800000 */
.L_x_160:
[----:B------:R-:W-:Y:S05]  /*53b0*/  @!P1 BRA `(.L_x_162) ;  /* 0x0000001000b09947 */ /* 0x000fea0003800000 */
[----:B0----5:R-:W-:-:S05]  /*53c0*/  HADD2.F32 R3, -RZ, R18.H0_H0 ;  /* 0x20000012ff037230 */ /* 0x021fca0000004100 */
[----:B------:R-:W-:-:S04]  /*53d0*/  FMUL R0, R3, R90 ;  /* 0x0000005a03007220 */ /* 0x000fc80000400000 */
[----:B------:R-:W-:-:S05]  /*53e0*/  FFMA R0, R87, R89, R0 ;  /* 0x0000005957007223 */ /* 0x000fca0000000000 */
[----:B------:R-:W-:-:S05]  /*53f0*/  F2FP.F16.F32.PACK_AB R0, RZ, R0 ;  /* 0x00000000ff00723e */ /* 0x000fca00000000ff */
[----:B------:R0:W-:Y:S01]  /*5400*/  STG.E.U16 desc[UR36][R10.64+0xf2], R0 ;  /* 0x0000f2000a007986 */ /* 0x0001e2000c101524 */
[----:B------:R-:W-:Y:S05]  /*5410*/  BRA `(.L_x_162) ;  /* 0x0000001000987947 */ /* 0x000fea0003800000 */
.L_x_37:
[----:B------:R-:W-:Y:S01]  /*5420*/  ISETP.GT.AND P2, PT, R3, 0x1, PT ;  /* 0x000000010300780c */ /* 0x000fe20003f44270 */
[----:B------:R-:W-:Y:S01]  /*5430*/  ULDC.64 UR4, c[0x0][0x5c0] ;  /* 0x0001700000047ab9 */ /* 0x000fe20000000a00 */
[-C--:B------:R-:W-:Y:S01]  /*5440*/  FMUL R24, R24, R89.reuse ;  /* 0x0000005918187220 */ /* 0x080fe20000400000 */
[-C--:B------:R-:W-:Y:S01]  /*5450*/  FMUL R25, R25, R89.reuse ;  /* 0x0000005919197220 */ /* 0x080fe20000400000 */
[----:B------:R-:W-:Y:S01]  /*5460*/  ISETP.GT.AND P1, PT, R0, RZ, P2 ;  /* 0x000000ff0000720c */ /* 0x000fe20001724270 */
[-C--:B------:R-:W-:Y:S01]  /*5470*/  FMUL R26, R26, R89.reuse ;  /* 0x000000591a1a7220 */ /* 0x080fe20000400000 */
[----:B------:R-:W-:Y:S01]  /*5480*/  LEA R4, P4, R106, UR4, 0x1 ;  /* 0x000000046a047c11 */ /* 0x000fe2000f8808ff */
[-C--:B------:R-:W-:Y:S01]  /*5490*/  FMUL R27, R27, R89.reuse ;  /* 0x000000591b1b7220 */ /* 0x080fe20000400000 */
[----:B------:R-:W-:Y:S01]  /*54a0*/  F2FP.F16.F32.PACK_AB R24, RZ, R24 ;  /* 0x00000018ff18723e */ /* 0x000fe200000000ff */
[-C--:B------:R-:W-:Y:S01]  /*54b0*/  FMUL R28, R28, R89.reuse ;  /* 0x000000591c1c7220 */ /* 0x080fe20000400000 */
[----:B------:R-:W-:Y:S01]  /*54c0*/  LEA.HI.X R5, R106, UR5, R115, 0x1, P4 ;  /* 0x000000056a057c11 */ /* 0x000fe2000a0f0c73 */
[----:B------:R-:W-:Y:S01]  /*54d0*/  FMUL R29, R29, R89 ;  /* 0x000000591d1d7220 */ /* 0x000fe20000400000 */
[----:B------:R-:W-:Y:S01]  /*54e0*/  F2FP.F16.F32.PACK_AB R25, RZ, R25 ;  /* 0x00000019ff19723e */ /* 0x000fe200000000ff */
[-C--:B------:R-:W-:Y:S01]  /*54f0*/  FMUL R30, R30, R89.reuse ;  /* 0x000000591e1e7220 */ /* 0x080fe20000400000 */
[C---:B------:R-:W-:Y:S01]  /*5500*/  ISETP.GT.AND P2, PT, R0.reuse, 0x8, P2 ;  /* 0x000000080000780c */ /* 0x040fe20001744270 */
[----:B------:R-:W-:Y:S01]  /*5510*/  @P3 STG.E.U16 desc[UR36][R4.64], R24 ;  /* 0x0000001804003986 */ /* 0x000fe2000c101524 */
[----:B------:R-:W-:Y:S01]  /*5520*/  SHF.L.U64.HI R7, R91, 0x1, R96 ;  /* 0x000000015b077819 */ /* 0x000fe20000010260 */
[-C--:B------:R-:W-:Y:S01]  /*5530*/  FMUL R31, R31, R89.reuse ;  /* 0x000000591f1f7220 */ /* 0x080fe20000400000 */
[----:B------:R-:W-:Y:S01]  /*5540*/  LEA R6, P3, R91, R4, 0x1 ;  /* 0x000000045b067211 */ /* 0x000fe200078608ff */
[----:B------:R-:W-:Y:S01]  /*5550*/  @P1 STG.E.U16 desc[UR36][R4.64+0x2], R25 ;  /* 0x0000021904001986 */ /* 0x000fe2000c101524 */
[----:B------:R-:W-:Y:S01]  /*5560*/  ISETP.GT.AND P1, PT, R0, 0x8, P0 ;  /* 0x000000080000780c */ /* 0x000fe20000724270 */
[----:B------:R-:W-:Y:S01]  /*5570*/  FMUL R32, R32, R89 ;  /* 0x0000005920207220 */ /* 0x000fe20000400000 */
[----:B------:R-:W-:Y:S01]  /*5580*/  F2FP.F16.F32.PACK_AB R26, RZ, R26 ;  /* 0x0000001aff1a723e */ /* 0x000fe200000000ff */
[----:B------:R-:W-:Y:S01]  /*5590*/  IMAD.X R7, R7, 0x1, R5, P3 ;  /* 0x0000000107077824 */ /* 0x000fe200018e0605 */
[----:B------:R-:W-:Y:S01]  /*55a0*/  F2FP.F16.F32.PACK_AB R27, RZ, R27 ;  /* 0x0000001bff1b723e */ /* 0x000fe200000000ff */
[-C--:B------:R-:W-:Y:S01]  /*55b0*/  FMUL R33, R33, R89.reuse ;  /* 0x0000005921217220 */ /* 0x080fe20000400000 */
[----:B------:R-:W-:Y:S01]  /*55c0*/  ISETP.GT.AND P0, PT, R3, 0x8, PT ;  /* 0x000000080300780c */ /* 0x000fe20003f04270 */
[-C--:B------:R-:W-:Y:S01]  /*55d0*/  FMUL R34, R34, R89.reuse ;  /* 0x0000005922227220 */ /* 0x080fe20000400000 */
[----:B------:R-:W-:Y:S01]  /*55e0*/  F2FP.F16.F32.PACK_AB R28, RZ, R28 ;  /* 0x0000001cff1c723e */ /* 0x000fe200000000ff */
[-C--:B------:R-:W-:Y:S01]  /*55f0*/  FMUL R35, R35, R89.reuse ;  /* 0x0000005923237220 */ /* 0x080fe20000400000 */
[----:B------:R-:W-:Y:S01]  /*5600*/  ISETP.GT.AND P4, PT, R0, RZ, P0 ;  /* 0x000000ff0000720c */ /* 0x000fe20000784270 */
[----:B------:R-:W-:Y:S01]  /*5610*/  FMUL R36, R36, R89 ;  /* 0x0000005924247220 */ /* 0x000fe20000400000 */
[----:B------:R-:W-:Y:S01]  /*5620*/  F2FP.F16.F32.PACK_AB R29, RZ, R29 ;  /* 0x0000001dff1d723e */ /* 0x000fe200000000ff */
[----:B------:R-:W-:Y:S01]  /*5630*/  @P1 STG.E.U16 desc[UR36][R6.64], R26 ;  /* 0x0000001a06001986 */ /* 0x000fe2000c101524 */
[----:B------:R-:W-:Y:S01]  /*5640*/  ISETP.GT.AND P1, PT, R0, 0x8, P0 ;  /* 0x000000080000780c */ /* 0x000fe20000724270 */
[-C--:B------:R-:W-:Y:S01]  /*5650*/  FMUL R37, R37, R89.reuse ;  /* 0x0000005925257220 */ /* 0x080fe20000400000 */
[----:B------:R-:W-:Y:S01]  /*5660*/  F2FP.F16.F32.PACK_AB R30, RZ, R30 ;  /* 0x0000001eff1e723e */ /* 0x000fe200000000ff */
[----:B------:R-:W-:Y:S01]  /*5670*/  @P2 STG.E.U16 desc[UR36][R6.64+0x2], R27 ;  /* 0x0000021b06002986 */ /* 0x000fe2000c101524 */
[----:B------:R-:W-:Y:S01]  /*5680*/  ISETP.GT.AND P2, PT, R3, 0x9, PT ;  /* 0x000000090300780c */ /* 0x000fe20003f44270 */
[----:B------:R-:W-:Y:S01]  /*5690*/  FMUL R38, R38, R89 ;  /* 0x0000005926267220 */ /* 0x000fe20000400000 */
[----:B------:R-:W-:Y:S01]  /*56a0*/  F2FP.F16.F32.PACK_AB R31, RZ, R31 ;  /* 0x0000001fff1f723e */ /* 0x000fe200000000ff */
[-C--:B------:R-:W-:Y:S01]  /*56b0*/  FMUL R39, R39, R89.reuse ;  /* 0x0000005927277220 */ /* 0x080fe20000400000 */
[C---:B------:R-:W-:Y:S01]  /*56c0*/  ISETP.GT.AND P3, PT, R0.reuse, RZ, P2 ;  /* 0x000000ff0000720c */ /* 0x040fe20001764270 */
[----:B------:R-:W-:Y:S01]  /*56d0*/  @P4 STG.E.U16 desc[UR36][R4.64+0x10], R28 ;  /* 0x0000101c04004986 */ /* 0x000fe2000c101524 */
[----:B------:R-:W-:Y:S01]  /*56e0*/  ISETP.GT.AND P2, PT, R0, 0x8, P2 ;  /* 0x000000080000780c */ /* 0x000fe20001744270 */
        /* <DEDUP_REMOVED lines=8> */
[-C--:B------:R-:W-:Y:S01]  /*5770*/  FMUL R44, R44, R89.reuse ;  /* 0x000000592c2c7220 */ /* 0x080fe20000400000 */
[----:B------:R-:W-:Y:S01]  /*5780*/  F2FP.F16.F32.PACK_AB R34, RZ, R34 ;  /* 0x00000022ff22723e */ /* 0x000fe200000000ff */
[----:B------:R-:W-:Y:S01]  /*5790*/  @P3 STG.E.U16 desc[UR36][R4.64+0x12], R29 ;  /* 0x0000121d04003986 */ /* 0x000fe2000c101524 */
[----:B------:R-:W-:Y:S01]  /*57a0*/  ISETP.GT.AND P3, PT, R3, 0x11, PT ;  /* 0x000000110300780c */ /* 0x000fe20003f64270 */
[----:B------:R-:W-:Y:S01]  /*57b0*/  FMUL R45, R45, R89 ;  /* 0x000000592d2d7220 */ /* 0x000fe20000400000 */
[----:B------:R-:W-:Y:S01]  /*57c0*/  F2FP.F16.F32.PACK_AB R35, RZ, R35 ;  /* 0x00000023ff23723e */ /* 0x000fe200000000ff */
[----:B------:R-:W-:Y:S01]  /*57d0*/  @P1 STG.E.U16 desc[UR36][R6.64+0x10], R30 ;  /* 0x0000101e06001986 */ /* 0x000fe2000c101524 */
[----:B------:R-:W-:Y:S01]  /*57e0*/  ISETP.GT.AND P1, PT, R0, 0x8, P0 ;  /* 0x000000080000780c */ /* 0x000fe20000724270 */
[-C--:B------:R-:W-:Y:S01]  /*57f0*/  FMUL R46, R46, R89.reuse ;  /* 0x000000592e2e7220 */ /* 0x080fe20000400000 */
[----:B------:R-:W-:Y:S01]  /*5800*/  ISETP.GT.AND P0, PT, R3, 0x18, PT ;  /* 0x000000180300780c */ /* 0x000fe20003f04270 */
[----:B------:R-:W-:Y:S01]  /*5810*/  @P2 STG.E.U16 desc[UR36][R6.64+0x12], R31 ;  /* 0x0000121f06002986 */ /* 0x000fe2000c101524 */
[C---:B------:R-:W-:Y:S01]  /*5820*/  ISETP.GT.AND P2, PT, R0.reuse, RZ, P3 ;  /* 0x000000ff0000720c */ /* 0x040fe20001f44270 */
[-C--:B------:R-:W-:Y:S01]  /*5830*/  FMUL R47, R47, R89.reuse ;  /* 0x000000592f2f7220 */ /* 0x080fe20000400000 */
[C---:B------:R-:W-:Y:S01]  /*5840*/  ISETP.GT.AND P3, PT, R0.reuse, 0x8, P3 ;  /* 0x000000080000780c */ /* 0x040fe20001f64270 */
[----:B------:R-:W-:Y:S01]  /*5850*/  @P4 STG.E.U16 desc[UR36][R4.64+0x20], R32 ;  /* 0x0000202004004986 */ /* 0x000fe2000c101524 */
[----:B------:R-:W-:Y:S01]  /*5860*/  ISETP.GT.AND P4, PT, R0, RZ, P0 ;  /* 0x000000ff0000720c */ /* 0x000fe20000784270 */
[-C--:B------:R-:W-:Y:S01]  /*5870*/  FMUL R48, R48, R89.reuse ;  /* 0x0000005930307220 */ /* 0x080fe20000400000 */
[----:B------:R-:W-:Y:S01]  /*5880*/  F2FP.F16.F32.PACK_AB R36, RZ, R36 ;  /* 0x00000024ff24723e */ /* 0x000fe200000000ff */
[----:B------:R-:W-:Y:S01]  /*5890*/  FMUL R49, R49, R89 ;  /* 0x0000005931317220 */ /* 0x000fe20000400000 */
[----:B------:R-:W-:Y:S01]  /*58a0*/  F2FP.F16.F32.PACK_AB R37, RZ, R37 ;  /* 0x00000025ff25723e */ /* 0x000fe200000000ff */
[-C--:B------:R-:W-:Y:S01]  /*58b0*/  FMUL R50, R50, R89.reuse ;  /* 0x0000005932327220 */ /* 0x080fe20000400000 */
[----:B------:R-:W-:Y:S01]  /*58c0*/  F2FP.F16.F32.PACK_AB R38, RZ, R38 ;  /* 0x00000026ff26723e */ /* 0x000fe200000000ff */
[----:B------:R-:W-:Y:S01]  /*58d0*/  FMUL R51, R51, R89 ;  /* 0x0000005933337220 */ /* 0x000fe20000400000 */
[----:B------:R-:W-:Y:S01]  /*58e0*/  F2FP.F16.F32.PACK_AB R39, RZ, R39 ;  /* 0x00000027ff27723e */ /* 0x000fe200000000ff */
[----:B------:R-:W-:Y:S01]  /*58f0*/  @P2 STG.E.U16 desc[UR36][R4.64+0x22], R33 ;  /* 0x0000222104002986 */ /* 0x000fe2000c101524 */
[----:B------:R-:W-:Y:S01]  /*5900*/  F2FP.F16.F32.PACK_AB R40, RZ, R40 ;  /* 0x00000028ff28723e */ /* 0x000fe200000000ff */
[----:B------:R-:W-:Y:S01]  /*5910*/  FMUL R52, R52, R89 ;  /* 0x0000005934347220 */ /* 0x000fe20000400000 */
[----:B------:R-:W-:Y:S01]  /*5920*/  F2FP.F16.F32.PACK_AB R41, RZ, R41 ;  /* 0x00000029ff29723e */ /* 0x000fe200000000ff */
[----:B------:R-:W-:Y:S01]  /*5930*/  @P1 STG.E.U16 desc[UR36][R6.64+0x20], R34 ;  /* 0x0000202206001986 */ /* 0x000fe2000c101524 */
[----:B------:R-:W-:Y:S01]  /*5940*/  ISETP.GT.AND P1, PT, R0, 0x8, P0 ;  /* 0x000000080000780c */ /* 0x000fe20000724270 */
[-C--:B------:R-:W-:Y:S01]  /*5950*/  FMUL R53, R53, R89.reuse ;  /* 0x0000005935357220 */ /* 0x080fe20000400000 */
[C---:B------:R-:W-:Y:S01]  /*5960*/  ISETP.GT.AND P0, PT, R3.reuse, 0x20, PT ;  /* 0x000000200300780c */ /* 0x040fe20003f04270 */
[----:B------:R-:W-:Y:S01]  /*5970*/  @P3 STG.E.U16 desc[UR36][R6.64+0x22], R35 ;  /* 0x0000222306003986 */ /* 0x000fe2000c101524 */
[----:B------:R-:W-:Y:S01]  /*5980*/  ISETP.GT.AND P3, PT, R3, 0x19, PT ;  /* 0x000000190300780c */ /* 0x000fe20003f64270 */
[-C--:B------:R-:W-:Y:S01]  /*5990*/  FMUL R54, R54, R89.reuse ;  /* 0x0000005936367220 */ /* 0x080fe20000400000 */
[----:B------:R-:W-:Y:S01]  /*59a0*/  F2FP.F16.F32.PACK_AB R42, RZ, R42 ;  /* 0x0000002aff2a723e */ /* 0x000fe200000000ff */
[----:B------:R-:W-:Y:S01]  /*59b0*/  @P4 STG.E.U16 desc[UR36][R4.64+0x30], R36 ;  /* 0x0000302404004986 */ /* 0x000fe2000c101524 */
[C---:B------:R-:W-:Y:S01]  /*59c0*/  ISETP.GT.AND P2, PT, R0.reuse, RZ, P3 ;  /* 0x000000ff0000720c */ /* 0x040fe20001f44270 */
[-C--:B------:R-:W-:Y:S01]  /*59d0*/  FMUL R55, R55, R89.reuse ;  /* 0x0000005937377220 */ /* 0x080fe20000400000 */
[----:B------:R-:W-:Y:S01]  /*59e0*/  ISETP.GT.AND P3, PT, R0, 0x8, P3 ;  /* 0x000000080000780c */ /* 0x000fe20001f64270 */
[-C--:B------:R-:W-:Y:S01]  /*59f0*/  FMUL R56, R56, R89.reuse ;  /* 0x0000005938387220 */ /* 0x080fe20000400000 */
[----:B------:R-:W-:Y:S01]  /*5a00*/  ISETP.GT.AND P4, PT, R0, RZ, P0 ;  /* 0x000000ff0000720c */ /* 0x000fe20000784270 */
[----:B------:R-:W-:Y:S01]  /*5a10*/  FMUL R57, R57, R89 ;  /* 0x0000005939397220 */ /* 0x000fe20000400000 */
[----:B------:R-:W-:Y:S01]  /*5a20*/  F2FP.F16.F32.PACK_AB R43, RZ, R43 ;  /* 0x0000002bff2b723e */ /* 0x000fe200000000ff */
[-C--:B------:R-:W-:Y:S01]  /*5a30*/  FMUL R58, R58, R89.reuse ;  /* 0x000000593a3a7220 */ /* 0x080fe20000400000 */
[----:B------:R-:W-:Y:S01]  /*5a40*/  F2FP.F16.F32.PACK_AB R44, RZ, R44 ;  /* 0x0000002cff2c723e */ /* 0x000fe200000000ff */
[----:B------:R-:W-:Y:S01]  /*5a50*/  FMUL R59, R59, R89 ;  /* 0x000000593b3b7220 */ /* 0x000fe20000400000 */
[----:B------:R-:W-:Y:S01]  /*5a60*/  F2FP.F16.F32.PACK_AB R45, RZ, R45 ;  /* 0x0000002dff2d723e */ /* 0x000fe200000000ff */
[----:B------:R-:W-:Y:S01]  /*5a70*/  FMUL R60, R60, R89 ;  /* 0x000000593c3c7220 */ /* 0x000fe20000400000 */
[----:B------:R-:W-:Y:S01]  /*5a80*/  F2FP.F16.F32.PACK_AB R46, RZ, R46 ;  /* 0x0000002eff2e723e */ /* 0x000fe200000000ff */
[----:B------:R-:W-:Y:S01]  /*5a90*/  @P2 STG.E.U16 desc[UR36][R4.64+0x32], R37 ;  /* 0x0000322504002986 */ /* 0x000fe2000c101524 */
[----:B------:R-:W-:Y:S01]  /*5aa0*/  F2FP.F16.F32.PACK_AB R47, RZ, R47 ;  /* 0x0000002fff2f723e */ /* 0x000fe200000000ff */
[-C--:B------:R-:W-:Y:S01]  /*5ab0*/  FMUL R61, R61, R89.reuse ;  /* 0x000000593d3d7220 */ /* 0x080fe20000400000 */
[----:B------:R-:W-:Y:S01]  /*5ac0*/  F2FP.F16.F32.PACK_AB R48, RZ, R48 ;  /* 0x00000030ff30723e */ /* 0x000fe200000000ff */
[----:B------:R-:W-:Y:S01]  /*5ad0*/  @P1 STG.E.U16 desc[UR36][R6.64+0x30], R38 ;  /* 0x0000302606001986 */ /* 0x000fe2000c101524 */
[----:B------:R-:W-:Y:S01]  /*5ae0*/  ISETP.GT.AND P1, PT, R0, 0x8, P0 ;  /* 0x000000080000780c */ /* 0x000fe20000724270 */
[-C--:B------:R-:W-:Y:S01]  /*5af0*/  FMUL R62, R62, R89.reuse ;  /* 0x000000593e3e7220 */ /* 0x080fe20000400000 */
[C---:B------:R-:W-:Y:S01]  /*5b00*/  ISETP.GT.AND P0, PT, R3.reuse, 0x28, PT ;  /* 0x000000280300780c */ /* 0x040fe20003f04270 */
[----:B------:R-:W-:Y:S01]  /*5b10*/  @P3 STG.E.U16 desc[UR36][R6.64+0x32], R39 ;  /* 0x0000322706003986 */ /* 0x000fe2000c101524 */
[----:B------:R-:W-:Y:S01]  /*5b20*/  ISETP.GT.AND P3, PT, R3, 0x21, PT ;  /* 0x000000210300780c */ /* 0x000fe20003f64270 */
[----:B------:R-:W-:Y:S01]  /*5b30*/  FMUL R63, R63, R89 ;  /* 0x000000593f3f7220 */ /* 0x000fe20000400000 */
[----:B------:R-:W-:Y:S01]  /*5b40*/  F2FP.F16.F32.PACK_AB R49, RZ, R49 ;  /* 0x00000031ff31723e */ /* 0x000fe200000000ff */
[----:B------:R-:W-:Y:S01]  /*5b50*/  @P4 STG.E.U16 desc[UR36][R4.64+0x40], R40 ;  /* 0x0000402804004986 */ /* 0x000fe2000c101524 */
[----:B------:R-:W-:Y:S01]  /*5b60*/  ISETP.GT.AND P2, PT, R0, RZ, P3 ;  /* 0x000000ff0000720c */ /* 0x000fe20001f44270 */
[-C--:B------:R-:W-:Y:S01]  /*5b70*/  FMUL R64, R64, R89.reuse ;  /* 0x0000005940407220 */ /* 0x080fe20000400000 */
[C---:B------:R-:W-:Y:S01]  /*5b80*/  ISETP.GT.AND P3, PT, R0.reuse, 0x8, P3 ;  /* 0x000000080000780c */ /* 0x040fe20001f64270 */
[-C--:B------:R-:W-:Y:S01]  /*5b90*/  FMUL R65, R65, R89.reuse ;  /* 0x0000005941417220 */ /* 0x080fe20000400000 */
        /* <DEDUP_REMOVED lines=62> */
[----:B------:R-:W-:-:S02]  /*5f80*/  F2FP.F16.F32.PACK_AB R68, RZ, R68 ;  /* 0x00000044ff44723e */ /* 0x000fc400000000ff */
[----:B------:R-:W-:Y:S01]  /*5f90*/  F2FP.F16.F32.PACK_AB R69, RZ, R69 ;  /* 0x00000045ff45723e */ /* 0x000fe200000000ff */
[----:B------:R-:W-:Y:S01]  /*5fa0*/  @P1 STG.E.U16 desc[UR36][R6.64+0x60], R50 ;  /* 0x0000603206001986 */ /* 0x000fe2000c101524 */
[C---:B------:R-:W-:Y:S02]  /*5fb0*/  ISETP.GT.AND P1, PT, R0.reuse, 0x8, P0 ;  /* 0x000000080000780c */ /* 0x040fe40000724270 */
[C---:B------:R-:W-:Y:S01]  /*5fc0*/  ISETP.GT.AND P0, PT, R3.reuse, 0x40, PT ;  /* 0x000000400300780c */ /* 0x040fe20003f04270 */
[----:B------:R-:W-:Y:S01]  /*5fd0*/  @P3 STG.E.U16 desc[UR36][R6.64+0x62], R51 ;  /* 0x0000623306003986 */ /* 0x000fe2000c101524 */
[----:B------:R-:W-:Y:S02]  /*5fe0*/  ISETP.GT.AND P3, PT, R3, 0x39, PT ;  /* 0x000000390300780c */ /* 0x000fe40003f64270 */
[----:B------:R-:W-:Y:S01]  /*5ff0*/  F2FP.F16.F32.PACK_AB R70, RZ, R70 ;  /* 0x00000046ff46723e */ /* 0x000fe200000000ff */
[----:B------:R-:W-:Y:S01]  /*6000*/  @P4 STG.E.U16 desc[UR36][R4.64+0x70], R52 ;  /* 0x0000703404004986 */ /* 0x000fe2000c101524 */
[----:B------:R-:W-:-:S02]  /*6010*/  ISETP.GT.AND P2, PT, R0, RZ, P3 ;  /* 0x000000ff0000720c */ /* 0x000fc40001f44270 */
[C---:B------:R-:W-:Y:S02]  /*6020*/  ISETP.GT.AND P3, PT, R0.reuse, 0x8, P3 ;  /* 0x000000080000780c */ /* 0x040fe40001f64270 */
[----:B------:R-:W-:Y:S02]  /*6030*/  ISETP.GT.AND P4, PT, R0, RZ, P0 ;  /* 0x000000ff0000720c */ /* 0x000fe40000784270 */
[----:B------:R-:W-:Y:S02]  /*6040*/  F2FP.F16.F32.PACK_AB R71, RZ, R71 ;  /* 0x00000047ff47723e */ /* 0x000fe400000000ff */
[----:B------:R-:W-:Y:S02]  /*6050*/  F2FP.F16.F32.PACK_AB R72, RZ, R72 ;  /* 0x00000048ff48723e */ /* 0x000fe400000000ff */
[----:B------:R-:W-:Y:S02]  /*6060*/  F2FP.F16.F32.PACK_AB R73, RZ, R73 ;  /* 0x00000049ff49723e */ /* 0x000fe400000000ff */
        /* <DEDUP_REMOVED lines=33> */
[----:B------:R-:W-:-:S03]  /*6280*/  F2FP.F16.F32.PACK_AB R87, RZ, R87 ;  /* 0x00000057ff57723e */ /* 0x000fc600000000ff */
[----:B------:R-:W-:Y:S04]  /*6290*/  @P2 STG.E.U16 desc[UR36][R4.64+0x92], R61 ;  /* 0x0000923d04002986 */ /* 0x000fe8000c101524 */
[----:B------:R-:W-:Y:S01]  /*62a0*/  @P1 STG.E.U16 desc[UR36][R6.64+0x90], R62 ;  /* 0x0000903e06001986 */ /* 0x000fe2000c101524 */
[----:B------:R-:W-:Y:S02]  /*62b0*/  ISETP.GT.AND P1, PT, R0, 0x8, P0 ;  /* 0x000000080000780c */ /* 0x000fe40000724270 */
[C---:B------:R-:W-:Y:S01]  /*62c0*/  ISETP.GT.AND P0, PT, R3.reuse, 0x58, PT ;  /* 0x000000580300780c */ /* 0x040fe20003f04270 */
[----:B------:R-:W-:Y:S01]  /*62d0*/  @P3 STG.E.U16 desc[UR36][R6.64+0x92], R63 ;  /* 0x0000923f06003986 */ /* 0x000fe2000c101524 */
[----:B------:R-:W-:-:S03]  /*62e0*/  ISETP.GT.AND P3, PT, R3, 0x51, PT ;  /* 0x000000510300780c */ /* 0x000fc60003f64270 */
[----:B------:R-:W-:Y:S01]  /*62f0*/  @P4 STG.E.U16 desc[UR36][R4.64+0xa0], R64 ;  /* 0x0000a04004004986 */ /* 0x000fe2000c101524 */
[C---:B------:R-:W-:Y:S02]  /*6300*/  ISETP.GT.AND P2, PT, R0.reuse, RZ, P3 ;  /* 0x000000ff0000720c */ /* 0x040fe40001f44270 */
[C---:B------:R-:W-:Y:S02]  /*6310*/  ISETP.GT.AND P3, PT, R0.reuse, 0x8, P3 ;  /* 0x000000080000780c */ /* 0x040fe40001f64270 */
[----:B------:R-:W-:-:S09]  /*6320*/  ISETP.GT.AND P4, PT, R0, RZ, P0 ;  /* 0x000000ff0000720c */ /* 0x000fd20000784270 */
        /* <DEDUP_REMOVED lines=9> */
[C---:B------:R-:W-:Y:S02]  /*63c0*/  ISETP.GT.AND P3, PT, R0.reuse, RZ, P0 ;  /* 0x000000ff0000720c */ /* 0x040fe40000764270 */
[----:B------:R-:W-:-:S07]  /*63d0*/  ISETP.GT.AND P0, PT, R0, 0x8, P0 ;  /* 0x000000080000780c */ /* 0x000fce0000704270 */
[----:B------:R-:W-:Y:S04]  /*63e0*/  @P2 STG.E.U16 desc[UR36][R4.64+0xb2], R69 ;  /* 0x0000b24504002986 */ /* 0x000fe8000c101524 */
[----:B------:R-:W-:Y:S01]  /*63f0*/  @P1 STG.E.U16 desc[UR36][R6.64+0xb0], R70 ;  /* 0x0000b04606001986 */ /* 0x000fe2000c101524 */
[----:B------:R-:W-:-:S03]  /*6400*/  ISETP.GT.AND P1, PT, R3, 0x68, PT ;  /* 0x000000680300780c */ /* 0x000fc60003f24270 */
        /* <DEDUP_REMOVED lines=11> */
[C---:B------:R-:W-:Y:S02]  /*64c0*/  ISETP.GT.AND P2, PT, R0.reuse, RZ, P0 ;  /* 0x000000ff0000720c */ /* 0x040fe40000744270 */
[----:B------:R-:W-:Y:S01]  /*64d0*/  ISETP.GT.AND P0, PT, R0, 0x8, P0 ;  /* 0x000000080000780c */ /* 0x000fe20000704270 */
[----:B------:R-:W-:Y:S01]  /*64e0*/  @P3 STG.E.U16 desc[UR36][R4.64+0xd0], R76 ;  /* 0x0000d04c04003986 */ /* 0x000fe2000c101524 */
[----:B------:R-:W-:-:S04]  /*64f0*/  ISETP.GT.AND P3, PT, R3, 0x70, PT ;  /* 0x000000700300780c */ /* 0x000fc80003f64270 */
[C---:B------:R-:W-:Y:S02]  /*6500*/  ISETP.GT.AND P4, PT, R0.reuse, RZ, P3 ;  /* 0x000000ff0000720c */ /* 0x040fe40001f84270 */
[----:B------:R-:W-:-:S03]  /*6510*/  ISETP.GT.AND P3, PT, R0, 0x8, P3 ;  /* 0x000000080000780c */ /* 0x000fc60001f64270 */
[----:B------:R-:W-:Y:S01]  /*6520*/  @P2 STG.E.U16 desc[UR36][R4.64+0xd2], R77 ;  /* 0x0000d24d04002986 */ /* 0x000fe2000c101524 */
[----:B------:R-:W-:-:S03]  /*6530*/  ISETP.GT.AND P2, PT, R3, 0x79, PT ;  /* 0x000000790300780c */ /* 0x000fc60003f44270 */
[----:B------:R-:W-:Y:S01]  /*6540*/  @P1 STG.E.U16 desc[UR36][R6.64+0xd0], R78 ;  /* 0x0000d04e06001986 */ /* 0x000fe2000c101524 */
[----:B------:R-:W-:-:S03]  /*6550*/  ISETP.GT.AND P1, PT, R3, 0x78, PT ;  /* 0x000000780300780c */ /* 0x000fc60003f24270 */
[----:B------:R-:W-:Y:S01]  /*6560*/  @P0 STG.E.U16 desc[UR36][R6.64+0xd2], R79 ;  /* 0x0000d24f06000986 */ /* 0x000fe2000c101524 */
[----:B------:R-:W-:-:S03]  /*6570*/  ISETP.GT.AND P0, PT, R3, 0x71, PT ;  /* 0x000000710300780c */ /* 0x000fc60003f04270 */
[----:B------:R-:W-:Y:S01]  /*6580*/  @P4 STG.E.U16 desc[UR36][R4.64+0xe0], R80 ;  /* 0x0000e05004004986 */ /* 0x000fe2000c101524 */
[C---:B------:R-:W-:Y:S02]  /*6590*/  ISETP.GT.AND P4, PT, R0.reuse, RZ, P0 ;  /* 0x000000ff0000720c */ /* 0x040fe40000784270 */
[----:B------:R-:W-:-:S11]  /*65a0*/  ISETP.GT.AND P0, PT, R0, 0x8, P0 ;  /* 0x000000080000780c */ /* 0x000fd60000704270 */
[----:B------:R-:W-:Y:S01]  /*65b0*/  @P4 STG.E.U16 desc[UR36][R4.64+0xe2], R81 ;  /* 0x0000e25104004986 */ /* 0x000fe2000c101524 */
[C---:B------:R-:W-:Y:S02]  /*65c0*/  ISETP.GT.AND P4, PT, R0.reuse, RZ, P2 ;  /* 0x000000ff0000720c */ /* 0x040fe40001784270 */
[C---:B------:R-:W-:Y:S01]  /*65d0*/  ISETP.GT.AND P2, PT, R0.reuse, 0x8, P2 ;  /* 0x000000080000780c */ /* 0x040fe20001744270 */
[----:B------:R-:W-:Y:S01]  /*65e0*/  @P3 STG.E.U16 desc[UR36][R6.64+0xe0], R82 ;  /* 0x0000e05206003986 */ /* 0x000fe2000c101524 */
[C---:B------:R-:W-:Y:S02]  /*65f0*/  ISETP.GT.AND P3, PT, R0.reuse, RZ, P1 ;  /* 0x000000ff0000720c */ /* 0x040fe40000f64270 */
[----:B------:R-:W-:Y:S01]  /*6600*/  ISETP.GT.AND P1, PT, R0, 0x8, P1 ;  /* 0x000000080000780c */ /* 0x000fe20000f24270 */
[----:B------:R-:W-:Y:S10]  /*6610*/  @P0 STG.E.U16 desc[UR36][R6.64+0xe2], R83 ;  /* 0x0000e25306000986 */ /* 0x000ff4000c101524 */
[----:B------:R-:W-:Y:S04]  /*6620*/  @P3 STG.E.U16 desc[UR36][R4.64+0xf0], R84 ;  /* 0x0000f05404003986 */ /* 0x000fe8000c101524 */
[----:B------:R0:W-:Y:S02]  /*6630*/  @P4 STG.E.U16 desc[UR36][R4.64+0xf2], R85 ;  /* 0x0000f25504004986 */ /* 0x0001e4000c101524 */
[----:B0-----:R-:W-:-:S02]  /*6640*/  @P1 IMAD.MOV.U32 R4, RZ, RZ, R6 ;  /* 0x000000ffff041224 */ /* 0x001fc400078e0006 */
[----:B------:R-:W-:-:S05]  /*6650*/  @P1 IMAD.MOV.U32 R5, RZ, RZ, R7 ;  /* 0x000000ffff051224 */ /* 0x000fca00078e0007 */
[----:B------:R0:W-:Y:S04]  /*6660*/  @P1 STG.E.U16 desc[UR36][R4.64+0xf0], R86 ;  /* 0x0000f05604001986 */ /* 0x0001e8000c101524 */
[----:B------:R0:W-:Y:S02]  /*6670*/  @P2 STG.E.U16 desc[UR36][R6.64+0xf2], R87 ;  /* 0x0000f25706002986 */ /* 0x0001e4000c101524 */
.L_x_162:
[----:B------:R-:W-:Y:S05]  /*6680*/  BSYNC B0 ;  /* 0x0000000000007941 */ /* 0x000fea0003800000 */
.L_x_36:
[----:B0-----:R-:W2:Y:S01]  /*6690*/  LDL.64 R4, [R1] ;  /* 0x0000000001047983 */ /* 0x001ea20000100a00 */
[----:B------:R-:W-:Y:S01]  /*66a0*/  ULDC.64 UR4, c[0x0][0x650] ;  /* 0x0001940000047ab9 */ /* 0x000fe20000000a00 */
[----:B------:R-:W-:Y:S02]  /*66b0*/  IMAD.U32 R0, RZ, RZ, UR44 ;  /* 0x0000002cff007e24 */ /* 0x000fe4000f8e00ff */
[----:B------:R-:W-:Y:S02]  /*66c0*/  IMAD.MOV.U32 R22, RZ, RZ, -0x1 ;  /* 0xffffffffff167424 */ /* 0x000fe400078e00ff */
[----:B------:R0:W-:Y:S01]  /*66d0*/  SYNCS.ARRIVE.TRANS64.A1T0 RZ, [R0+UR46], RZ ;  /* 0x000000ff00ff79a7 */ /* 0x0001e2000810002e */
[----:B-----5:R-:W-:Y:S02]  /*66e0*/  IMAD.MOV.U32 R18, RZ, RZ, -0x1 ;  /* 0xffffffffff127424 */ /* 0x020fe400078e00ff */
[----:B------:R-:W-:Y:S01]  /*66f0*/  IMAD.MOV.U32 R19, RZ, RZ, -0x1 ;  /* 0xffffffffff137424 */ /* 0x000fe200078e00ff */
[----:B0-----:R-:W-:-:S02]  /*6700*/  PRMT R0, RZ, 0x7610, R0 ;  /* 0x00007610ff007816 */ /* 0x001fc40000000000 */
[----:B--2---:R-:W-:-:S05]  /*6710*/  LEA R16, P0, R4, R16, 0x1 ;  /* 0x0000001004107211 */ /* 0x004fca00078008ff */
[----:B------:R-:W-:Y:S01]  /*6720*/  IMAD.X R17, R98, 0x1, R17, P0 ;  /* 0x0000000162117824 */ /* 0x000fe200000e0611 */
[----:B------:R-:W-:-:S04]  /*6730*/  ISETP.GE.U32.AND P0, PT, R16, UR4, PT ;  /* 0x0000000410007c0c */ /* 0x000fc8000bf06070 */
[----:B------:R-:W-:-:S13]  /*6740*/  ISETP.GE.U32.AND.EX P0, PT, R17, UR5, PT, P0 ;  /* 0x0000000511007c0c */ /* 0x000fda000bf06100 */
[----:B------:R-:W-:Y:S05]  /*6750*/  @P0 BRA `(.L_x_163) ;  /* 0x00000004004c0947 */ /* 0x000fea0003800000 */
[----:B------:R-:W0:Y:S01]  /*6760*/  LDC.64 R10, c[0x0][0x628] ;  /* 0x00018a00ff0a7b82 */ /* 0x000e220000000a00 */
[----:B------:R-:W2:Y:S01]  /*6770*/  S2R R12, SR_CTAID.X ;  /* 0x00000000000c7919 */ /* 0x000ea20000002500 */
[----:B------:R-:W-:Y:S02]  /*6780*/  IMAD.MOV.U32 R8, RZ, RZ, R16 ;  /* 0x000000ffff087224 */ /* 0x000fe400078e0010 */
[----:B------:R-:W-:Y:S01]  /*6790*/  IMAD.MOV.U32 R9, RZ, RZ, R17 ;  /* 0x000000ffff097224 */ /* 0x000fe200078e0011 */
[----:B------:R-:W0:Y:S03]  /*67a0*/  S2R R18, SR_CTAID.Y ;  /* 0x0000000000127919 */ /* 0x000e260000002600 */
[----:B------:R-:W1:Y:S08]  /*67b0*/  LDC R0, c[0x0][0x630] ;  /* 0x00018c00ff007b82 */ /* 0x000e700000000800 */
[----:B------:R-:W1:Y:S01]  /*67c0*/  LDC.64 R14, c[0x0][0x620] ;  /* 0x00018800ff0e7b82 */ /* 0x000e620000000a00 */
[----:B0-----:R-:W-:-:S04]  /*67d0*/  ISETP.NE.U32.AND P0, PT, R10, RZ, PT ;  /* 0x000000ff0a00720c */ /* 0x001fc80003f05070 */
[----:B------:R-:W-:-:S13]  /*67e0*/  ISETP.NE.AND.EX P0, PT, R11, RZ, PT, P0 ;  /* 0x000000ff0b00720c */ /* 0x000fda0003f05300 */
[----:B-12---:R-:W-:Y:S05]  /*67f0*/  @!P0 BRA `(.L_x_164) ;  /* 0x0000000000288947 */ /* 0x006fea0003800000 */
[----:B------:R-:W0:Y:S02]  /*6800*/  LDC R3, c[0x0][0x634] ;  /* 0x00018d00ff037b82 */ /* 0x000e240000000800 */
[----:B0-----:R-:W-:-:S05]  /*6810*/  IADD3 R3, P0, R16, R3, RZ ;  /* 0x0000000310037210 */ /* 0x001fca0007f1e0ff */
[----:B------:R-:W-:-:S04]  /*6820*/  IMAD.X R13, RZ, RZ, R17, P0 ;  /* 0x000000ffff0d7224 */ /* 0x000fc800000e0611 */
[----:B------:R-:W-:-:S04]  /*6830*/  IMAD.WIDE.U32 R4, R13, R10, RZ ;  /* 0x0000000a0d047225 */ /* 0x000fc800078e00ff */
[----:B---34-:R-:W-:-:S04]  /*6840*/  IMAD.WIDE.U32 R6, P0, R3, R11, R4 ;  /* 0x0000000b03067225 */ /* 0x018fc80007800004 */
[----:B------:R-:W-:-:S04]  /*6850*/  IMAD.WIDE.U32 R4, R3, R10, RZ ;  /* 0x0000000a03047225 */ /* 0x000fc800078e00ff */
[----:B------:R-:W-:Y:S01]  /*6860*/  IMAD.X R9, RZ, RZ, RZ, P0 ;  /* 0x000000ffff097224 */ /* 0x000fe200000e06ff */
[----:B------:R-:W-:Y:S01]  /*6870*/  IADD3 RZ, P0, R5, R6, RZ ;  /* 0x0000000605ff7210 */ /* 0x000fe20007f1e0ff */
[----:B------:R-:W-:-:S04]  /*6880*/  IMAD.MOV.U32 R8, RZ, RZ, R7 ;  /* 0x000000ffff087224 */ /* 0x000fc800078e0007 */
[----:B------:R-:W-:-:S08]  /*6890*/  IMAD.WIDE.U32.X R8, R13, R11, R8, P0 ;  /* 0x0000000b0d087225 */ /* 0x000fd000000e0408 */
.L_x_164:
[-CC-:B------:R-:W-:Y:S01]  /*68a0*/  SHF.R.U64 R19, R8, R0.reuse, R9.reuse ;  /* 0x0000000008137219 */ /* 0x180fe20000001209 */
[----:B------:R-:W0:Y:S01]  /*68b0*/  LDC.64 R26, c[0x0][0x640] ;  /* 0x00019000ff1a7b82 */ /* 0x000e220000000a00 */
[----:B------:R-:W-:Y:S01]  /*68c0*/  SHF.R.U32.HI R0, RZ, R0, R9 ;  /* 0x00000000ff007219 */ /* 0x000fe20000011609 */
[----:B------:R-:W-:Y:S01]  /*68d0*/  ULDC UR4, c[0x0][0x150] ;  /* 0x0000540000047ab9 */ /* 0x000fe20000000800 */
[----:B------:R-:W-:Y:S02]  /*68e0*/  IADD3 R3, P0, RZ, -R19, RZ ;  /* 0x80000013ff037210 */ /* 0x000fe40007f1e0ff */
[----:B---34-:R-:W-:-:S03]  /*68f0*/  I2FP.F32.U32 R7, R12 ;  /* 0x0000000c00077245 */ /* 0x018fc60000201000 */
[----:B------:R-:W1:Y:S01]  /*6900*/  LDC R6, c[0x0][0x618] ;  /* 0x00018600ff067b82 */ /* 0x000e620000000800 */
[----:B------:R-:W-:Y:S02]  /*6910*/  IMAD.X R5, RZ, RZ, ~R0, P0 ;  /* 0x000000ffff057224 */ /* 0x000fe400000e0e00 */
[----:B------:R-:W-:Y:S01]  /*6920*/  FMUL R7, R7, UR4 ;  /* 0x0000000407077c20 */ /* 0x000fe20008400000 */
[----:B------:R-:W-:Y:S01]  /*6930*/  ULDC UR4, c[0x0][0x154] ;  /* 0x0000550000047ab9 */ /* 0x000fe20000000800 */
[-C--:B------:R-:W-:Y:S02]  /*6940*/  IMAD R0, R5, R14.reuse, RZ ;  /* 0x0000000e05007224 */ /* 0x080fe400078e02ff */
[C---:B------:R-:W-:Y:S01]  /*6950*/  IMAD.WIDE.U32 R4, R3.reuse, R14, R16 ;  /* 0x0000000e03047225 */ /* 0x040fe200078e0010 */
[----:B------:R-:W2:Y:S01]  /*6960*/  LDC R11, c[0x0][0x608] ;  /* 0x00018200ff0b7b82 */ /* 0x000ea20000000800 */
[----:B------:R-:W3:Y:S02]  /*6970*/  F2I.U32.TRUNC.NTZ R7, R7 ;  /* 0x0000000700077305 */ /* 0x000ee4000020f000 */
[----:B------:R-:W-:-:S04]  /*6980*/  IMAD R3, R3, R15, R0 ;  /* 0x0000000f03037224 */ /* 0x000fc800078e0200 */
[----:B------:R-:W-:Y:S01]  /*6990*/  IMAD.IADD R3, R5, 0x1, R3 ;  /* 0x0000000105037824 */ /* 0x000fe200078e0203 */
[----:B------:R-:W4:Y:S01]  /*69a0*/  LDC R8, c[0x0][0x658] ;  /* 0x00019600ff087b82 */ /* 0x000f220000000800 */
[----:B------:R-:W-:Y:S02]  /*69b0*/  I2FP.F32.U32 R5, R18 ;  /* 0x0000001200057245 */ /* 0x000fe40000201000 */
[----:B0-----:R-:W-:-:S04]  /*69c0*/  ISETP.NE.U32.AND P0, PT, R26, RZ, PT ;  /* 0x000000ff1a00720c */ /* 0x001fc80003f05070 */
[----:B------:R-:W-:Y:S01]  /*69d0*/  ISETP.NE.AND.EX P0, PT, R27, RZ, PT, P0 ;  /* 0x000000ff1b00720c */ /* 0x000fe20003f05300 */
[----:B------:R-:W0:Y:S01]  /*69e0*/  LDC R9, c[0x0][0x144] ;  /* 0x00005100ff097b82 */ /* 0x000e220000000800 */
[-C--:B-1----:R-:W-:Y:S01]  /*69f0*/  SHF.R.U32.HI R0, RZ, R6.reuse, R3 ;  /* 0x00000006ff007219 */ /* 0x082fe20000011603 */
[----:B---3--:R-:W-:Y:S01]  /*6a00*/  IMAD.MOV R7, RZ, RZ, -R7 ;  /* 0x000000ffff077224 */ /* 0x008fe200078e0a07 */
[----:B------:R-:W-:Y:S01]  /*6a10*/  SHF.R.U64 R13, R4, R6, R3 ;  /* 0x00000006040d7219 */ /* 0x000fe20000001203 */
[----:B------:R-:W-:-:S04]  /*6a20*/  FMUL R6, R5, UR4 ;  /* 0x0000000405067c20 */ /* 0x000fc80008400000 */
[----:B------:R-:W1:Y:S01]  /*6a30*/  LDC R21, c[0x0][0x148] ;  /* 0x00005200ff157b82 */ /* 0x000e620000000800 */
[-CC-:B--2---:R-:W-:Y:S02]  /*6a40*/  SHF.R.U64 R10, R13, R11.reuse, R0.reuse ;  /* 0x0000000b0d0a7219 */ /* 0x184fe40000001200 */
[----:B------:R-:W-:Y:S02]  /*6a50*/  SHF.R.U32.HI R3, RZ, R11, R0 ;  /* 0x0000000bff037219 */ /* 0x000fe40000011600 */
[----:B------:R2:W3:Y:S03]  /*6a60*/  F2I.U32.TRUNC.NTZ R0, R6 ;  /* 0x0000000600007305 */ /* 0x0004e6000020f000 */
[----:B------:R-:W1:Y:S01]  /*6a70*/  LDC R14, c[0x0][0x648] ;  /* 0x00019200ff0e7b82 */ /* 0x000e620000000800 */
[-CC-:B----4-:R-:W-:Y:S02]  /*6a80*/  SHF.R.U64 R15, R10, R8.reuse, R3.reuse ;  /* 0x000000080a0f7219 */ /* 0x190fe40000001203 */
[----:B------:R-:W-:-:S03]  /*6a90*/  SHF.R.U32.HI R5, RZ, R8, R3 ;  /* 0x00000008ff057219 */ /* 0x000fc60000011603 */
[----:B------:R-:W-:Y:S02]  /*6aa0*/  IMAD.MOV.U32 R4, RZ, RZ, R15 ;  /* 0x000000ffff047224 */ /* 0x000fe400078e000f */
[----:B------:R-:W4:Y:S01]  /*6ab0*/  LDC R20, c[0x0][0x638] ;  /* 0x00018e00ff147b82 */ /* 0x000f220000000800 */
[----:B0-----:R-:W-:-:S07]  /*6ac0*/  IMAD R25, R9, R7, R12 ;  /* 0x0000000709197224 */ /* 0x001fce00078e020c */
[----:B------:R-:W0:Y:S08]  /*6ad0*/  LDC R24, c[0x0][0x610] ;  /* 0x00018400ff187b82 */ /* 0x000e300000000800 */
[----:B------:R-:W0:Y:S01]  /*6ae0*/  LDC R28, c[0x0][0x600] ;  /* 0x00018000ff1c7b82 */ /* 0x000e220000000800 */
[----:B--23--:R-:W-:Y:S05]  /*6af0*/  @!P0 BRA `(.L_x_165) ;  /* 0x0000000000288947 */ /* 0x00cfea0003800000 */
        /* <DEDUP_REMOVED lines=10> */
.L_x_165:
[----:B------:R-:W-:Y:S02]  /*6ba0*/  ISETP.NE.AND P0, PT, R2, 0x1, PT ;  /* 0x000000010200780c */ /* 0x000fe40003f05270 */
[----:B-1----:R-:W-:Y:S01]  /*6bb0*/  SHF.R.U64 R3, R4, R14, R5 ;  /* 0x0000000e04037219 */ /* 0x002fe20000001205 */
[----:B------:R-:W-:Y:S01]  /*6bc0*/  IMAD.MOV R5, RZ, RZ, -R0 ;  /* 0x000000ffff057224 */ /* 0x000fe200078e0a00 */
[----:B------:R-:W-:-:S03]  /*6bd0*/  LOP3.LUT R0, R10, R101, RZ, 0xc0, !PT ;  /* 0x000000650a007212 */ /* 0x000fc600078ec0ff */
[----:B------:R-:W-:Y:S02]  /*6be0*/  IMAD.MOV R4, RZ, RZ, -R3 ;  /* 0x000000ffff047224 */ /* 0x000fe400078e0a03 */
[----:B------:R-:W-:Y:S01]  /*6bf0*/  IMAD R22, R97, R3, R0 ;  /* 0x0000000361167224 */ /* 0x000fe200078e0200 */
[----:B------:R-:W-:Y:S01]  /*6c00*/  LOP3.LUT R3, R13, R100, RZ, 0xc0, !PT ;  /* 0x000000640d037212 */ /* 0x000fe200078ec0ff */
[----:B----4-:R-:W-:Y:S02]  /*6c10*/  IMAD R0, R4, R20, R15 ;  /* 0x0000001404007224 */ /* 0x010fe400078e020f */
[----:B------:R-:W-:Y:S02]  /*6c20*/  @P0 IMAD R25, R21, R5, R18 ;  /* 0x0000000515190224 */ /* 0x000fe400078e0212 */
[----:B0-----:R-:W-:Y:S02]  /*6c30*/  IMAD R3, R0, R28, R3 ;  /* 0x0000001c00037224 */ /* 0x001fe400078e0203 */
[----:B------:R-:W-:-:S02]  /*6c40*/  IMAD R22, R22, R24, R25 ;  /* 0x0000001816167224 */ /* 0x000fc400078e0219 */
[----:B------:R-:W-:-:S03]  /*6c50*/  IMAD.MOV.U32 R4, RZ, RZ, 0x1 ;  /* 0x00000001ff047424 */ /* 0x000fc600078e00ff */
[----:B------:R-:W-:Y:S02]  /*6c60*/  SEL R18, R3, R22, !P0 ;  /* 0x0000001603127207 */ /* 0x000fe40004000000 */
[----:B------:R-:W-:Y:S02]  /*6c70*/  PRMT R0, R4, 0x7610, R0 ;  /* 0x0000761004007816 */ /* 0x000fe40000000000 */
[----:B------:R-:W-:-:S07]  /*6c80*/  SEL R22, R22, R3, !P0 ;  /* 0x0000000316167207 */ /* 0x000fce0004000000 */
.L_x_163:
[----:B------:R-:W-:Y:S01]  /*6c90*/  LOP3.LUT P0, RZ, R0, 0xff, RZ, 0xc0, !PT ;  /* 0x000000ff00ff7812 */ /* 0x000fe2000780c0ff */
[----:B------:R-:W-:Y:S01]  /*6ca0*/  UIMAD.WIDE.U32 UR4, UR38, -0x33333333, URZ ;  /* 0xcccccccd260478a5 */ /* 0x000fe2000f8e003f */
[----:B------:R-:W-:-:S03]  /*6cb0*/  LOP3.LUT R105, R105, 0x1, RZ, 0x3c, !PT ;  /* 0x0000000169697812 */ /* 0x000fc600078e3cff */
[----:B------:R-:W-:-:S04]  /*6cc0*/  USHF.R.U32.HI UR4, URZ, 0x2, UR5 ;  /* 0x000000023f047899 */ /* 0x000fc80008011605 */
[----:B------:R-:W-:-:S04]  /*6cd0*/  UIMAD UR38, UR4, -0x5, UR38 ;  /* 0xfffffffb042678a4 */ /* 0x000fc8000f8e0226 */
[----:B------:R-:W-:Y:S08]  /*6ce0*/  @P0 BRA `(.L_x_166) ;  /* 0xffffffa800900947 */ /* 0x000ff0000383ffff */
[----:B------:R-:W-:Y:S05]  /*6cf0*/  EXIT ;  /* 0x000000000000794d */ /* 0x000fea0003800000 */
.L_x_17:
[----:B------:R-:W-:-:S08]  /*6d00*/  ISETP.NE.AND P0, PT, R14, RZ, PT ;  /* 0x000000ff0e00720c */ /* 0x000fd00003f05270 */
[----:B0-----:R-:W0:-:S00]  /*6d10*/  USETMAXREG.DEALLOC.CTAPOOL 0x28 ;  /* 0x00000028000079c8 */ /* 0x001e0000080e0500 */
[----:B------:R-:W-:Y:S05]  /*6d20*/  @P0 EXIT ;  /* 0x000000000000094d */ /* 0x000fea0003800000 */
[----:B0-----:R-:W-:Y:S01]  /*6d30*/  LOP3.LUT P0, RZ, R3, 0xff, RZ, 0xc0, !PT ;  /* 0x000000ff03ff7812 */ /* 0x001fe2000780c0ff */
[----:B------:R-:W-:Y:S02]  /*6d40*/  IMAD.MOV.U32 R3, RZ, RZ, 0x1 ;  /* 0x00000001ff037424 */ /* 0x000fe400078e00ff */
[----:B------:R-:W-:-:S10]  /*6d50*/  IMAD.MOV.U32 R8, RZ, RZ, RZ ;  /* 0x000000ffff087224 */ /* 0x000fd400078e00ff */
[----:B------:R-:W-:Y:S05]  /*6d60*/  @!P0 BRA `(.L_x_167) ;  /* 0x0000000c00588947 */ /* 0x000fea0003800000 */
[----:B------:R-:W0:Y:S01]  /*6d70*/  S2UR UR8, SR_CgaCtaId ;  /* 0x00000000000879c3 */ /* 0x000e220000008800 */
[----:B------:R-:W-:Y:S01]  /*6d80*/  LOP3.LUT P0, RZ, R4, 0x1f, RZ, 0xc0, !PT ;  /* 0x0000001f04ff7812 */ /* 0x000fe2000780c0ff */
[----:B------:R-:W-:Y:S01]  /*6d90*/  ULDC UR5, c[0x0][0x658] ;  /* 0x0001960000057ab9 */ /* 0x000fe20000000800 */
[----:B------:R-:W-:Y:S01]  /*6da0*/  UMOV UR6, 0xffffffff ;  /* 0xffffffff00067882 */ /* 0x000fe20000000000 */
[----:B------:R-:W-:Y:S01]  /*6db0*/  BSSY B0, `(.L_x_167) ;  /* 0x00000d1000007945 */ /* 0x000fe20003800000 */
[----:B------:R-:W-:Y:S01]  /*6dc0*/  USHF.L.U32 UR6, UR6, UR5, URZ ;  /* 0x0000000506067299 */ /* 0x000fe2000800063f */
[C---:B------:R-:W-:Y:S01]  /*6dd0*/  ISETP.NE.AND P2, PT, R5.reuse, RZ, PT ;  /* 0x000000ff0500720c */ /* 0x040fe20003f45270 */
[----:B------:R-:W-:Y:S01]  /*6de0*/  IMAD.MOV.U32 R10, RZ, RZ, 0x1 ;  /* 0x00000001ff0a7424 */ /* 0x000fe200078e00ff */
[----:B------:R-:W-:Y:S01]  /*6df0*/  ISETP.NE.OR P0, PT, R5, RZ, !P0 ;  /* 0x000000ff0500720c */ /* 0x000fe20004705670 */
[----:B------:R-:W-:Y:S01]  /*6e00*/  IMAD.MOV.U32 R3, RZ, RZ, 0x1 ;  /* 0x00000001ff037424 */ /* 0x000fe200078e00ff */
[----:B------:R-:W-:Y:S01]  /*6e10*/  LOP3.LUT R9, R23, 0x2, RZ, 0xfc, !PT ;  /* 0x0000000217097812 */ /* 0x000fe200078efcff */
[----:B------:R-:W-:Y:S01]  /*6e20*/  IMAD.MOV.U32 R8, RZ, RZ, RZ ;  /* 0x000000ffff087224 */ /* 0x000fe200078e00ff */
[----:B------:R-:W-:Y:S01]  /*6e30*/  ULDC UR4, c[0x0][0x600] ;  /* 0x0001800000047ab9 */ /* 0x000fe20000000800 */
[----:B------:R-:W-:Y:S01]  /*6e40*/  UMOV UR7, 0x1 ;  /* 0x0000000100077882 */ /* 0x000fe20000000000 */
[----:B------:R-:W-:-:S02]  /*6e50*/  UIADD3 UR13, UR40, 0x1, URZ ;  /* 0x00000001280d7890 */ /* 0x000fc4000fffe03f */
[----:B------:R-:W-:Y:S02]  /*6e60*/  UIADD3 UR4, UR4, -0x1, URZ ;  /* 0xffffffff04047890 */ /* 0x000fe4000fffe03f */
[----:B------:R-:W-:Y:S02]  /*6e70*/  USHF.L.U32 UR5, UR7, UR5, URZ ;  /* 0x0000000507057299 */ /* 0x000fe4000800063f */
[----:B------:R-:W-:Y:S01]  /*6e80*/  ULOP3.LUT UR6, URZ, UR6, URZ, 0x33, !UPT ;  /* 0x000000063f067292 */ /* 0x000fe2000f8e333f */
[----:B------:R-:W-:Y:S01]  /*6e90*/  ULDC.64 UR30, c[0x0][0x198] ;  /* 0x00006600001e7ab9 */ /* 0x000fe20000000a00 */
[----:B0-----:R-:W-:-:S10]  /*6ea0*/  IMAD.U32 R11, RZ, RZ, UR8 ;  /* 0x00000008ff0b7e24 */ /* 0x001fd4000f8e00ff */
.L_x_179:
[----:B------:R-:W-:-:S03]  /*6eb0*/  UMOV UR7, 0xffffffff ;  /* 0xffffffff00077882 */ /* 0x000fc60000000000 */
[----:B------:R-:W-:Y:S05]  /*6ec0*/  BRA.DIV UR7, `(.L_x_168) ;  /* 0x0000001207407947 */ /* 0x000fea000b800000 */
[----:B------:R-:W-:-:S13]  /*6ed0*/  ELECT P6, URZ, PT ;  /* 0x00000000003f782f */ /* 0x000fda00038c0000 */
.L_x_193:
[----:B------:R-:W0:Y:S01]  /*6ee0*/  LDC R4, c[0x0][0x28c] ;  /* 0x0000a300ff047b82 */ /* 0x000e220000000800 */
[----:B------:R-:W-:Y:S01]  /*6ef0*/  BSSY B1, `(.L_x_169) ;  /* 0x0000048000017945 */ /* 0x000fe20003800000 */
[----:B0-----:R-:W-:-:S13]  /*6f00*/  ISETP.LT.OR P6, PT, R4, 0x1, !P6 ;  /* 0x000000010400780c */ /* 0x001fda00077c1670 */
[----:B------:R-:W-:Y:S05]  /*6f10*/  @P6 BRA `(.L_x_170) ;  /* 0x0000000400146947 */ /* 0x000fea0003800000 */
[----:B------:R-:W-:Y:S02]  /*6f20*/  IMAD R11, R22, 0x2, R11 ;  /* 0x00000002160b7824 */ /* 0x000fe400078e020b */
[----:B------:R-:W-:Y:S02]  /*6f30*/  IMAD.SHL.U32 R18, R18, 0x80, RZ ;  /* 0x0000008012127824 */ /* 0x000fe400078e00ff */
[----:B------:R-:W-:Y:S02]  /*6f40*/  IMAD.MOV.U32 R15, RZ, RZ, RZ ;  /* 0x000000ffff0f7224 */ /* 0x000fe400078e00ff */
[----:B------:R-:W-:Y:S02]  /*6f50*/  IMAD.U32 R20, RZ, RZ, UR13 ;  /* 0x0000000dff147e24 */ /* 0x000fe4000f8e00ff */
[----:B------:R-:W-:Y:S02]  /*6f60*/  IMAD.MOV.U32 R4, RZ, RZ, R3 ;  /* 0x000000ffff047224 */ /* 0x000fe400078e0003 */
[----:B------:R-:W-:-:S02]  /*6f70*/  IMAD.MOV.U32 R6, RZ, RZ, R8 ;  /* 0x000000ffff067224 */ /* 0x000fc400078e0008 */
[----:B------:R-:W-:-:S07]  /*6f80*/  IMAD.SHL.U32 R12, R11, 0x20, RZ ;  /* 0x000000200b0c7824 */ /* 0x000fce00078e00ff */
.L_x_174:
[----:B------:R-:W0:Y:S01]  /*6f90*/  S2UR UR7, SR_CgaCtaId ;  /* 0x00000000000779c3 */ /* 0x000e220000008800 */
[----:B------:R-:W-:Y:S02]  /*6fa0*/  MOV R14, 0x400 ;  /* 0x00000400000e7802 */ /* 0x000fe40000000f00 */
[----:B------:R-:W-:-:S05]  /*6fb0*/  SHF.L.U32 R5, R4, 0x1f, RZ ;  /* 0x0000001f04057819 */ /* 0x000fca00000006ff */
[----:B------:R-:W1:Y:S01]  /*6fc0*/  @!P2 LDC R7, c[0x0][0x500] ;  /* 0x00014000ff07ab82 */ /* 0x000e620000000800 */
[----:B0-----:R-:W-:-:S05]  /*6fd0*/  IMAD.U32 R11, RZ, RZ, UR7 ;  /* 0x00000007ff0b7e24 */ /* 0x001fca000f8e00ff */
[----:B------:R-:W-:-:S05]  /*6fe0*/  LEA R13, R11, R14, 0x18 ;  /* 0x0000000e0b0d7211 */ /* 0x000fca00078ec0ff */
[----:B------:R-:W-:-:S04]  /*6ff0*/  IMAD R14, R6, 0x8, R13 ;  /* 0x00000008060e7824 */ /* 0x000fc800078e020d */
[----:B------:R-:W0:Y:S02]  /*7000*/  SYNCS.PHASECHK.TRANS64.TRYWAIT P1, [R14+URZ+0x28], R5 ;  /* 0x000028050e0075a7 */ /* 0x000e24000802017f */
[----:B01----:R-:W-:Y:S05]  /*7010*/  @!P1 BRA `(.L_x_171) ;  /* 0x00000010000c9947 */ /* 0x003fea0003800000 */
.L_x_194:
[----:B0-----:R-:W-:Y:S01]  /*7020*/  PRMT R5, R9, 0x9910, RZ ;  /* 0x0000991009057816 */ /* 0x001fe200000000ff */
[----:B------:R0:W-:Y:S03]  /*7030*/  @!P2 SYNCS.ARRIVE.TRANS64 RZ, [R14+URZ], R7 ;  /* 0x000000070effa9a7 */ /* 0x0001e6000800003f */
[----:B------:R-:W-:-:S13]  /*7040*/  ISETP.NE.AND P1, PT, R5, 0x2, PT ;  /* 0x000000020500780c */ /* 0x000fda0003f25270 */
[----:B0-----:R-:W-:Y:S05]  /*7050*/  @P1 BRA `(.L_x_172) ;  /* 0x0000000000041947 */ /* 0x001fea0003800000 */
[----:B------:R-:W-:Y:S01]  /*7060*/  BPT.TRAP 0x1 ;  /* 0x000000040000795c */ /* 0x000fe20000300000 */
.L_x_172:
[----:B------:R-:W-:Y:S05]  /*7070*/  @P0 BRA `(.L_x_173) ;  /* 0x0000000000040947 */ /* 0x000fea0003800000 */
[----:B------:R-:W-:Y:S01]  /*7080*/  BPT.TRAP 0x1 ;  /* 0x000000040000795c */ /* 0x000fe20000300000 */
.L_x_173:
[----:B------:R-:W-:Y:S01]  /*7090*/  IMAD R5, R6, 0x4, R11 ;  /* 0x0000000406057824 */ /* 0x000fe200078e020b */
[----:B------:R-:W-:Y:S01]  /*70a0*/  R2UR UR34, R15 ;  /* 0x000000000f2272ca */ /* 0x000fe200000e0000 */
[----:B------:R-:W-:Y:S01]  /*70b0*/  VIADD R20, R20, 0xffffffff ;  /* 0xffffffff14147836 */ /* 0x000fe20000000000 */
[----:B------:R-:W-:Y:S01]  /*70c0*/  R2UR UR33, R14 ;  /* 0x000000000e2172ca */ /* 0x000fe200000e0000 */
[----:B------:R-:W-:Y:S01]  /*70d0*/  IMAD.SHL.U32 R5, R5, 0x800, RZ ;  /* 0x0000080005057824 */ /* 0x000fe200078e00ff */
[----:B------:R-:W-:Y:S01]  /*70e0*/  R2UR UR36, R19 ;  /* 0x00000000132472ca */ /* 0x000fe200000e0000 */
[----:B------:R-:W-:Y:S01]  /*70f0*/  UIADD3 UR14, UP0, UR30, 0xf0, URZ ;  /* 0x000000f01e0e7890 */ /* 0x000fe2000ff1e03f */
[----:B------:R-:W-:Y:S01]  /*7100*/  R2UR UR35, R12 ;  /* 0x000000000c2372ca */ /* 0x000fe200000e0000 */
[--C-:B------:R-:W-:Y:S01]  /*7110*/  IMAD R5, R5, 0x2, R13.reuse ;  /* 0x0000000205057824 */ /* 0x100fe200078e020d */
[----:B------:R-:W-:Y:S01]  /*7120*/  R2UR UR19, R18 ;  /* 0x00000000121372ca */ /* 0x000fe200000e0000 */
[----:B------:R-:W-:Y:S01]  /*7130*/  IMAD R13, R6, 0x8000, R13 ;  /* 0x00008000060d7824 */ /* 0x000fe200078e020d */
[----:B------:R-:W-:Y:S01]  /*7140*/  UIADD3 UR38, UP1, UR30, 0x1f0, URZ ;  /* 0x000001f01e267890 */ /* 0x000fe2000ff3e03f */
[----:B------:R-:W-:Y:S01]  /*7150*/  ISETP.GT.AND P3, PT, R20, 0x1, PT ;  /* 0x000000011400780c */ /* 0x000fe20003f64270 */
[----:B------:R-:W-:Y:S01]  /*7160*/  UIADD3.X UR15, URZ, UR31, URZ, UP0, !UPT ;  /* 0x0000001f3f0f7290 */ /* 0x000fe200087fe43f */
[----:B------:R-:W-:Y:S01]  /*7170*/  R2UR UR24, R5 ;  /* 0x00000000051872ca */ /* 0x000fe200000e0000 */
[----:B------:R-:W-:Y:S01]  /*7180*/  UIADD3 UR26, UR34, 0x40, URZ ;  /* 0x00000040221a7890 */ /* 0x000fe2000fffe03f */
[----:B------:R-:W-:Y:S01]  /*7190*/  R2UR UR8, R13 ;  /* 0x000000000d0872ca */ /* 0x000fe200000e0000 */
[----:B------:R-:W-:Y:S01]  /*71a0*/  UIADD3.X UR39, URZ, UR31, URZ, UP1, !UPT ;  /* 0x0000001f3f277290 */ /* 0x000fe20008ffe43f */
[----:B------:R-:W-:Y:S01]  /*71b0*/  VIADD R6, R6, 0x1 ;  /* 0x0000000106067836 */ /* 0x000fe20000000000 */
[----:B------:R-:W-:Y:S01]  /*71c0*/  UMOV UR7, 0x30000 ;  /* 0x0003000000077882 */ /* 0x000fe20000000000 */
[----:B------:R-:W-:Y:S01]  /*71d0*/  UMOV UR22, 0x0 ;  /* 0x0000000000167882 */ /* 0x000fe20000000000 */
[----:B------:R-:W-:Y:S01]  /*71e0*/  UMOV UR23, 0x10000000 ;  /* 0x1000000000177882 */ /* 0x000fe20000000000 */
[----:B------:R-:W-:Y:S01]  /*71f0*/  UMOV UR25, UR33 ;  /* 0x0000002100197c82 */ /* 0x000fe20008000000 */
[----:B------:R-:W-:Y:S01]  /*7200*/  ISETP.NE.AND P1, PT, R6, 0x5, PT ;  /* 0x000000050600780c */ /* 0x000fe20003f25270 */
[----:B------:R-:W-:Y:S01]  /*7210*/  UMOV UR28, UR36 ;  /* 0x00000024001c7c82 */ /* 0x000fe20008000000 */
[----:B------:R-:W-:Y:S01]  /*7220*/  UMOV UR27, UR35 ;  /* 0x00000023001b7c82 */ /* 0x000fe20008000000 */
[----:B------:R-:W-:Y:S01]  /*7230*/  UMOV UR17, UR33 ;  /* 0x0000002100117c82 */ /* 0x000fe20008000000 */
[----:B------:R-:W-:Y:S01]  /*7240*/  UIADD3 UR32, UR24, 0x180, URZ ;  /* 0x0000018018207890 */ /* 0x000fe2000fffe03f */
[----:B------:R-:W-:Y:S01]  /*7250*/  SEL R5, RZ, 0x1, P1 ;  /* 0x00000001ff057807 */ /* 0x000fe20000800000 */
[----:B------:R-:W-:Y:S01]  /*7260*/  UIADD3 UR24, UR24, 0x2180, URZ ;  /* 0x0000218018187890 */ /* 0x000fe2000fffe03f */
[----:B------:R-:W-:Y:S01]  /*7270*/  VIADD R15, R15, 0x80 ;  /* 0x000000800f0f7836 */ /* 0x000fe20000000000 */
[----:B------:R-:W-:Y:S01]  /*7280*/  UIADD3 UR16, UR8, 0x14180, URZ ;  /* 0x0001418008107890 */ /* 0x000fe2000fffe03f */
[----:B------:R-:W-:Y:S01]  /*7290*/  LOP3.LUT R4, R4, R5, RZ, 0x3c, !PT ;  /* 0x0000000504047212 */ /* 0x000fe200078e3cff */
[----:B------:R-:W-:Y:S01]  /*72a0*/  UIADD3 UR8, UR8, 0x18180, URZ ;  /* 0x0001818008087890 */ /* 0x000fe2000fffe03f */
[----:B------:R-:W-:Y:S01]  /*72b0*/  SEL R6, R6, RZ, P1 ;  /* 0x000000ff06067207 */ /* 0x000fe20000800000 */
[----:B------:R-:W-:Y:S01]  /*72c0*/  UMOV UR18, UR34 ;  /* 0x0000002200127c82 */ /* 0x000fe20008000000 */
[----:B------:R-:W-:Y:S01]  /*72d0*/  UMOV UR20, UR36 ;  /* 0x0000002400147c82 */ /* 0x000fe20008000000 */
[----:B------:R0:W-:Y:S01]  /*72e0*/  UTMALDG.3D.MULTICAST [UR32], [UR14], UR7, desc[UR22] ;  /* 0x000016200e0073b4 */ /* 0x0001e20008011807 */
[----:B------:R-:W-:Y:S01]  /*72f0*/  UMOV UR9, UR33 ;  /* 0x0000002100097c82 */ /* 0x000fe20008000000 */
[----:B------:R-:W-:Y:S01]  /*7300*/  UMOV UR11, UR19 ;  /* 0x00000013000b7c82 */ /* 0x000fe20008000000 */
[----:B------:R-:W-:Y:S01]  /*7310*/  UMOV UR12, UR36 ;  /* 0x00000024000c7c82 */ /* 0x000fe20008000000 */
[----:B------:R-:W-:Y:S01]  /*7320*/  UMOV UR10, UR26 ;  /* 0x0000001a000a7c82 */ /* 0x000fe20008000000 */
[----:B------:R0:W-:Y:S01]  /*7330*/  UTMALDG.3D.MULTICAST [UR24], [UR14], UR7, desc[UR22] ;  /* 0x000016180e0073b4 */ /* 0x0001e20008011807 */
[----:B------:R0:W-:Y:S01]  /*7340*/  UTMALDG.3D [UR16], [UR38], desc[UR22] ;  /* 0x00001610260075b4 */ /* 0x0001e20008011000 */
[----:B------:R0:W-:Y:S02]  /*7350*/  UTMALDG.3D [UR8], [UR38], desc[UR22] ;  /* 0x00001608260075b4 */ /* 0x0001e40008011000 */
[----:B0-----:R-:W-:Y:S05]  /*7360*/  @P3 BRA `(.L_x_174) ;  /* 0xfffffffc00083947 */ /* 0x001fea000383ffff */
.L_x_170:
[----:B------:R-:W-:Y:S05]  /*7370*/  BSYNC B1 ;  /* 0x0000000000017941 */ /* 0x000fea0003800000 */
.L_x_169:
[----:B------:R-:W3:Y:S01]  /*7380*/  LDL.64 R24, [R1] ;  /* 0x0000000001187983 */ /* 0x000ee20000100a00 */
[----:B------:R-:W-:Y:S01]  /*7390*/  LOP3.LUT P4, RZ, R10, 0xff, RZ, 0xc0, !PT ;  /* 0x000000ff0aff7812 */ /* 0x000fe2000788c0ff */
[----:B------:R-:W-:Y:S01]  /*73a0*/  VIADD R7, R8, UR40 ;  /* 0x0000002808077c36 */ /* 0x000fe20008000000 */
[----:B------:R-:W-:Y:S01]  /*73b0*/  ULDC.64 UR8, c[0x0][0x650] ;  /* 0x0001940000087ab9 */ /* 0x000fe20000000a00 */
[----:B------:R-:W-:Y:S01]  /*73c0*/  IMAD.U32 R8, RZ, RZ, UR40 ;  /* 0x00000028ff087e24 */ /* 0x000fe2000f8e00ff */
[----:B------:R-:W-:Y:S01]  /*73d0*/  UISETP.GE.U32.AND UP0, UPT, UR40, 0x5, UPT ;  /* 0x000000052800788c */ /* 0x000fe2000bf06070 */
[----:B------:R-:W-:Y:S01]  /*73e0*/  BSSY B1, `(.L_x_175) ;  /* 0x000006b000017945 */ /* 0x000fe20003800000 */
[----:B------:R-:W-:Y:S01]  /*73f0*/  ISETP.GT.U32.AND P1, PT, R7, 0x4, PT ;  /* 0x000000040700780c */ /* 0x000fe20003f24070 */
[----:B------:R-:W-:Y:S01]  /*7400*/  IMAD.MOV.U32 R22, RZ, RZ, -0x1 ;  /* 0xffffffffff167424 */ /* 0x000fe200078e00ff */
[----:B------:R-:W-:Y:S01]  /*7410*/  PRMT R10, RZ, 0x7610, R10 ;  /* 0x00007610ff0a7816 */ /* 0x000fe2000000000a */
[----:B------:R-:W-:Y:S01]  /*7420*/  IMAD.MOV.U32 R18, RZ, RZ, -0x1 ;  /* 0xffffffffff127424 */ /* 0x000fe200078e00ff */
[----:B------:R-:W-:Y:S01]  /*7430*/  ISETP.LT.U32.AND P1, PT, R8, 0x5, P1 ;  /* 0x000000050800780c */ /* 0x000fe20000f21070 */
[----:B------:R-:W-:Y:S01]  /*7440*/  IMAD.MOV.U32 R19, RZ, RZ, -0x1 ;  /* 0xffffffffff137424 */ /* 0x000fe200078e00ff */
[----:B------:R-:W-:Y:S01]  /*7450*/  PLOP3.LUT P3, PT, PT, PT, UP0, 0x80, 0x0 ;  /* 0x000000000000781c */ /* 0x000fe20003f6f008 */
[----:B------:R-:W0:Y:S01]  /*7460*/  @P4 S2R R11, SR_CgaCtaId ;  /* 0x00000000000b4919 */ /* 0x000e220000008800 */
[----:B------:R-:W-:-:S04]  /*7470*/  @P4 MOV R4, 0x400 ;  /* 0x0000040000044802 */ /* 0x000fc80000000f00 */
[----:B0-----:R-:W-:Y:S01]  /*7480*/  @P4 LEA R6, R11, R4, 0x18 ;  /* 0x000000040b064211 */ /* 0x001fe200078ec0ff */
[----:B------:R-:W-:Y:S01]  /*7490*/  IMAD.WIDE.U32 R4, R7, -0x33333333, RZ ;  /* 0xcccccccd07047825 */ /* 0x000fe200078e00ff */
[----:B------:R-:W-:Y:S02]  /*74a0*/  SEL R4, RZ, 0x1, !P1 ;  /* 0x00000001ff047807 */ /* 0x000fe40004800000 */
[----:B------:R0:W-:Y:S02]  /*74b0*/  @P4 SYNCS.ARRIVE.TRANS64.A1T0 RZ, [R6+URZ+0x88], RZ ;  /* 0x000088ff06ff49a7 */ /* 0x0001e4000810003f */
[----:B------:R-:W-:Y:S02]  /*74c0*/  LOP3.LUT R3, R3, R4, RZ, 0x3c, !PT ;  /* 0x0000000403037212 */ /* 0x000fe400078e3cff */
[----:B------:R-:W-:Y:S02]  /*74d0*/  PRMT R4, RZ, 0x7610, R4 ;  /* 0x00007610ff047816 */ /* 0x000fe40000000004 */
[----:B0-----:R-:W-:-:S04]  /*74e0*/  SHF.R.U32.HI R6, RZ, 0x2, R5 ;  /* 0x00000002ff067819 */ /* 0x001fc80000011605 */
[----:B------:R-:W-:Y:S01]  /*74f0*/  @P3 LOP3.LUT R3, R3, 0x1, R6, 0x78, !PT ;  /* 0x0000000103033812 */ /* 0x000fe200078e7806 */
[----:B------:R-:W-:Y:S01]  /*7500*/  IMAD R8, R6, -0x5, R7 ;  /* 0xfffffffb06087824 */ /* 0x000fe200078e0207 */
[----:B---3--:R-:W-:-:S04]  /*7510*/  IADD3 R16, P4, R16, R24, RZ ;  /* 0x0000001810107210 */ /* 0x008fc80007f9e0ff */
[----:B------:R-:W-:Y:S01]  /*7520*/  ISETP.GE.U32.AND P1, PT, R16, UR8, PT ;  /* 0x0000000810007c0c */ /* 0x000fe2000bf26070 */
[----:B------:R-:W-:-:S05]  /*7530*/  IMAD.X R17, R17, 0x1, R0, P4 ;  /* 0x0000000111117824 */ /* 0x000fca00020e0600 */
[----:B------:R-:W-:-:S13]  /*7540*/  ISETP.GE.U32.AND.EX P1, PT, R17, UR9, PT, P1 ;  /* 0x0000000911007c0c */ /* 0x000fda000bf26110 */
[----:B------:R-:W-:Y:S05]  /*7550*/  @P1 BRA `(.L_x_176) ;  /* 0x00000004004c1947 */ /* 0x000fea0003800000 */
[----:B------:R-:W0:Y:S01]  /*7560*/  S2R R13, SR_CTAID.X ;  /* 0x00000000000d7919 */ /* 0x000e220000002500 */
[----:B------:R-:W-:Y:S01]  /*7570*/  ULDC.64 UR8, c[0x0][0x628] ;  /* 0x00018a0000087ab9 */ /* 0x000fe20000000a00 */
[----:B------:R-:W1:Y:S01]  /*7580*/  LDC R14, c[0x0][0x144] ;  /* 0x00005100ff0e7b82 */ /* 0x000e620000000800 */
[----:B------:R-:W-:Y:S01]  /*7590*/  ISETP.NE.U32.AND P1, PT, RZ, UR8, PT ;  /* 0x00000008ff007c0c */ /* 0x000fe2000bf25070 */
[----:B------:R-:W3:Y:S01]  /*75a0*/  S2R R12, SR_CTAID.Y ;  /* 0x00000000000c7919 */ /* 0x000ee20000002600 */
[----:B------:R-:W-:Y:S01]  /*75b0*/  ULDC UR10, c[0x0][0x630] ;  /* 0x00018c00000a7ab9 */ /* 0x000fe20000000800 */
[----:B------:R-:W-:Y:S01]  /*75c0*/  ULDC UR11, c[0x0][0x150] ;  /* 0x00005400000b7ab9 */ /* 0x000fe20000000800 */
[----:B------:R-:W-:Y:S01]  /*75d0*/  ISETP.NE.AND.EX P1, PT, RZ, UR9, PT, P1 ;  /* 0x00000009ff007c0c */ /* 0x000fe2000bf25310 */
[----:B------:R-:W-:Y:S02]  /*75e0*/  IMAD.MOV.U32 R4, RZ, RZ, R16 ;  /* 0x000000ffff047224 */ /* 0x000fe400078e0010 */
[----:B------:R-:W-:Y:S01]  /*75f0*/  IMAD.MOV.U32 R5, RZ, RZ, R17 ;  /* 0x000000ffff057224 */ /* 0x000fe200078e0011 */
[----:B0-----:R-:W-:-:S09]  /*7600*/  I2FP.F32.U32 R18, R13 ;  /* 0x0000000d00127245 */ /* 0x001fd20000201000 */
[----:B------:R-:W-:Y:S05]  /*7610*/  @!P1 BRA `(.L_x_177) ;  /* 0x0000000000289947 */ /* 0x000fea0003800000 */
[----:B------:R-:W-:Y:S02]  /*7620*/  ULDC UR7, c[0x0][0x634] ;  /* 0x00018d0000077ab9 */ /* 0x000fe40000000800 */
[----:B------:R-:W-:-:S05]  /*7630*/  IADD3 R5, P1, R16, UR7, RZ ;  /* 0x0000000710057c10 */ /* 0x000fca000ff3e0ff */
[----:B------:R-:W-:-:S04]  /*7640*/  IMAD.X R15, RZ, RZ, R17, P1 ;  /* 0x000000ffff0f7224 */ /* 0x000fc800008e0611 */
[----:B------:R-:W-:-:S04]  /*7650*/  IMAD.WIDE.U32 R6, R15, UR8, RZ ;  /* 0x000000080f067c25 */ /* 0x000fc8000f8e00ff */
[----:B------:R-:W-:-:S04]  /*7660*/  IMAD.WIDE.U32 R6, P1, R5, UR9, R6 ;  /* 0x0000000905067c25 */ /* 0x000fc8000f820006 */
[----:B------:R-:W-:-:S04]  /*7670*/  IMAD.WIDE.U32 R4, R5, UR8, RZ ;  /* 0x0000000805047c25 */ /* 0x000fc8000f8e00ff */
[----:B------:R-:W-:Y:S01]  /*7680*/  IMAD.MOV.U32 R4, RZ, RZ, R7 ;  /* 0x000000ffff047224 */ /* 0x000fe200078e0007 */
[----:B------:R-:W-:Y:S01]  /*7690*/  IADD3 RZ, P3, R5, R6, RZ ;  /* 0x0000000605ff7210 */ /* 0x000fe20007f7e0ff */
[----:B------:R-:W-:-:S04]  /*76a0*/  IMAD.X R5, RZ, RZ, RZ, P1 ;  /* 0x000000ffff057224 */ /* 0x000fc800008e06ff */
[----:B------:R-:W-:-:S08]  /*76b0*/  IMAD.WIDE.U32.X R4, R15, UR9, R4, P3 ;  /* 0x000000090f047c25 */ /* 0x000fd000098e0404 */
.L_x_177:
[----:B------:R-:W-:Y:S01]  /*76c0*/  FMUL R18, R18, UR11 ;  /* 0x0000000b12127c20 */ /* 0x000fe20008400000 */
[--C-:B------:R-:W-:Y:S01]  /*76d0*/  SHF.R.U64 R19, R4, UR10, R5.reuse ;  /* 0x0000000a04137c19 */ /* 0x100fe20008001205 */
[----:B------:R-:W-:Y:S01]  /*76e0*/  ULDC.64 UR8, c[0x0][0x620] ;  /* 0x0001880000087ab9 */ /* 0x000fe20000000a00 */
[----:B------:R-:W-:Y:S01]  /*76f0*/  SHF.R.U32.HI R4, RZ, UR10, R5 ;  /* 0x0000000aff047c19 */ /* 0x000fe20008011605 */
[----:B------:R-:W-:Y:S01]  /*7700*/  ULDC.64 UR10, c[0x0][0x640] ;  /* 0x00019000000a7ab9 */ /* 0x000fe20000000a00 */
[----:B------:R-:W-:Y:S01]  /*7710*/  IADD3 R5, P1, RZ, -R19, RZ ;  /* 0x80000013ff057210 */ /* 0x000fe20007f3e0ff */
[----:B------:R-:W0:Y:S01]  /*7720*/  F2I.U32.TRUNC.NTZ R18, R18 ;  /* 0x0000001200127305 */ /* 0x000e22000020f000 */
[----:B------:R-:W4:Y:S01]  /*7730*/  LDC R15, c[0x0][0x148] ;  /* 0x00005200ff0f7b82 */ /* 0x000f220000000800 */
[----:B------:R-:W-:Y:S02]  /*7740*/  ULDC UR7, c[0x0][0x618] ;  /* 0x0001860000077ab9 */ /* 0x000fe40000000800 */
[----:B------:R-:W-:Y:S01]  /*7750*/  IMAD.X R4, RZ, RZ, ~R4, P1 ;  /* 0x000000ffff047224 */ /* 0x000fe200008e0e04 */
[----:B------:R-:W-:-:S03]  /*7760*/  ISETP.NE.U32.AND P1, PT, RZ, UR10, PT ;  /* 0x0000000aff007c0c */ /* 0x000fc6000bf25070 */
[----:B------:R-:W-:Y:S01]  /*7770*/  IMAD R4, R4, UR8, RZ ;  /* 0x0000000804047c24 */ /* 0x000fe2000f8e02ff */
[----:B------:R-:W-:-:S03]  /*7780*/  ISETP.NE.AND.EX P1, PT, RZ, UR11, PT, P1 ;  /* 0x0000000bff007c0c */ /* 0x000fc6000bf25310 */
[C---:B------:R-:W-:Y:S02]  /*7790*/  IMAD R7, R5.reuse, UR9, R4 ;  /* 0x0000000905077c24 */ /* 0x040fe4000f8e0204 */
[----:B------:R-:W-:Y:S01]  /*77a0*/  IMAD.WIDE.U32 R4, R5, UR8, R16 ;  /* 0x0000000805047c25 */ /* 0x000fe2000f8e0010 */
[----:B------:R-:W-:-:S03]  /*77b0*/  ULDC UR8, c[0x0][0x154] ;  /* 0x0000550000087ab9 */ /* 0x000fc60000000800 */
[----:B0-----:R-:W-:Y:S02]  /*77c0*/  IMAD.MOV R6, RZ, RZ, -R18 ;  /* 0x000000ffff067224 */ /* 0x001fe400078e0a12 */
[----:B------:R-:W-:Y:S02]  /*77d0*/  IMAD.IADD R5, R5, 0x1, R7 ;  /* 0x0000000105057824 */ /* 0x000fe400078e0207 */
[----:B-1----:R-:W-:Y:S01]  /*77e0*/  IMAD R13, R14, R6, R13 ;  /* 0x000000060e0d7224 */ /* 0x002fe200078e020d */
[----:B---3--:R-:W-:Y:S02]  /*77f0*/  I2FP.F32.U32 R6, R12 ;  /* 0x0000000c00067245 */ /* 0x008fe40000201000 */
[--C-:B------:R-:W-:Y:S02]  /*7800*/  SHF.R.U64 R14, R4, UR7, R5.reuse ;  /* 0x00000007040e7c19 */ /* 0x100fe40008001205 */
[----:B------:R-:W-:Y:S01]  /*7810*/  SHF.R.U32.HI R5, RZ, UR7, R5 ;  /* 0x00000007ff057c19 */ /* 0x000fe20008011605 */
[----:B------:R-:W-:Y:S01]  /*7820*/  FMUL R6, R6, UR8 ;  /* 0x0000000806067c20 */ /* 0x000fe20008400000 */
[----:B------:R-:W-:-:S02]  /*7830*/  ULDC UR7, c[0x0][0x608] ;  /* 0x0001820000077ab9 */ /* 0x000fc40000000800 */
[--C-:B------:R-:W-:Y:S01]  /*7840*/  SHF.R.U64 R20, R14, UR7, R5.reuse ;  /* 0x000000070e147c19 */ /* 0x100fe20008001205 */
[----:B------:R0:W1:Y:S01]  /*7850*/  F2I.U32.TRUNC.NTZ R21, R6 ;  /* 0x0000000600157305 */ /* 0x000062000020f000 */
[----:B------:R-:W-:Y:S01]  /*7860*/  SHF.R.U32.HI R5, RZ, UR7, R5 ;  /* 0x00000007ff057c19 */ /* 0x000fe20008011605 */
[----:B------:R-:W-:-:S03]  /*7870*/  ULDC UR7, c[0x0][0x658] ;  /* 0x0001960000077ab9 */ /* 0x000fc60000000800 */
[--C-:B------:R-:W-:Y:S02]  /*7880*/  SHF.R.U64 R18, R20, UR7, R5.reuse ;  /* 0x0000000714127c19 */ /* 0x100fe40008001205 */
[----:B------:R-:W-:-:S03]  /*7890*/  SHF.R.U32.HI R25, RZ, UR7, R5 ;  /* 0x00000007ff197c19 */ /* 0x000fc60008011605 */
[----:B------:R-:W-:Y:S02]  /*78a0*/  IMAD.MOV.U32 R4, RZ, RZ, R18 ;  /* 0x000000ffff047224 */ /* 0x000fe400078e0012 */
[----:B------:R-:W-:Y:S01]  /*78b0*/  IMAD.MOV.U32 R5, RZ, RZ, R25 ;  /* 0x000000ffff057224 */ /* 0x000fe200078e0019 */
[----:B0-----:R-:W-:Y:S06]  /*78c0*/  @!P1 BRA `(.L_x_178) ;  /* 0x0000000000289947 */ /* 0x001fec0003800000 */
        /* <DEDUP_REMOVED lines=10> */
.L_x_178:
[----:B------:R-:W-:Y:S01]  /*7970*/  ISETP.NE.AND P1, PT, R2, 0x1, PT ;  /* 0x000000010200780c */ /* 0x000fe20003f25270 */
[----:B------:R-:W-:Y:S01]  /*7980*/  ULDC UR7, c[0x0][0x648] ;  /* 0x0001920000077ab9 */ /* 0x000fe20000000800 */
[----:B------:R-:W-:Y:S01]  /*7990*/  LOP3.LUT R20, R20, UR6, RZ, 0xc0, !PT ;  /* 0x0000000614147c12 */ /* 0x000fe2000f8ec0ff */
[----:B-1----:R-:W-:Y:S01]  /*79a0*/  IMAD.MOV R21, RZ, RZ, -R21 ;  /* 0x000000ffff157224 */ /* 0x002fe200078e0a15 */
[----:B------:R-:W-:Y:S01]  /*79b0*/  SHF.R.U64 R5, R4, UR7, R5 ;  /* 0x0000000704057c19 */ /* 0x000fe20008001205 */
[----:B------:R-:W-:Y:S01]  /*79c0*/  ULDC UR7, c[0x0][0x638] ;  /* 0x00018e0000077ab9 */ /* 0x000fe20000000800 */
[----:B------:R-:W-:Y:S01]  /*79d0*/  ULDC UR8, c[0x0][0x610] ;  /* 0x0001840000087ab9 */ /* 0x000fe20000000800 */
[----:B------:R-:W-:Y:S02]  /*79e0*/  IMAD.MOV.U32 R4, RZ, RZ, 0x1 ;  /* 0x00000001ff047424 */ /* 0x000fe400078e00ff */
[----:B------:R-:W-:Y:S02]  /*79f0*/  IMAD.MOV R7, RZ, RZ, -R5 ;  /* 0x000000ffff077224 */ /* 0x000fe400078e0a05 */
[----:B------:R-:W-:Y:S01]  /*7a00*/  IMAD R20, R5, UR5, R20 ;  /* 0x0000000505147c24 */ /* 0x000fe2000f8e0214 */
[----:B------:R-:W-:Y:S01]  /*7a10*/  LOP3.LUT R5, R14, UR4, RZ, 0xc0, !PT ;  /* 0x000000040e057c12 */ /* 0x000fe2000f8ec0ff */
[----:B----4-:R-:W-:-:S02]  /*7a20*/  @P1 IMAD R13, R15, R21, R12 ;  /* 0x000000150f0d1224 */ /* 0x010fc400078e020c */
[----:B------:R-:W-:Y:S01]  /*7a30*/  IMAD R18, R7, UR7, R18 ;  /* 0x0000000707127c24 */ /* 0x000fe2000f8e0212 */
[----:B------:R-:W-:Y:S01]  /*7a40*/  ULDC UR7, c[0x0][0x600] ;  /* 0x0001800000077ab9 */ /* 0x000fe20000000800 */
[----:B------:R-:W-:Y:S02]  /*7a50*/  IMAD R13, R20, UR8, R13 ;  /* 0x00000008140d7c24 */ /* 0x000fe4000f8e020d */
[----:B------:R-:W-:-:S05]  /*7a60*/  IMAD R22, R18, UR7, R5 ;  /* 0x0000000712167c24 */ /* 0x000fca000f8e0205 */
[----:B------:R-:W-:Y:S02]  /*7a70*/  SEL R18, R22, R13, !P1 ;  /* 0x0000000d16127207 */ /* 0x000fe40004800000 */
[----:B------:R-:W-:-:S07]  /*7a80*/  SEL R22, R13, R22, !P1 ;  /* 0x000000160d167207 */ /* 0x000fce0004800000 */
.L_x_176:
[----:B------:R-:W-:Y:S05]  /*7a90*/  BSYNC B1 ;  /* 0x0000000000017941 */ /* 0x000fea0003800000 */
.L_x_175:
[----:B------:R-:W-:-:S13]  /*7aa0*/  LOP3.LUT P1, RZ, R4, 0xff, RZ, 0xc0, !PT ;  /* 0x000000ff04ff7812 */ /* 0x000fda000782c0ff */
[----:B------:R-:W-:Y:S05]  /*7ab0*/  @P1 BRA `(.L_x_179) ;  /* 0xfffffff000fc1947 */ /* 0x000fea000383ffff */
[----:B------:R-:W-:Y:S05]  /*7ac0*/  BSYNC B0 ;  /* 0x0000000000007941 */ /* 0x000fea0003800000 */
.L_x_167:
[----:B------:R-:W-:-:S03]  /*7ad0*/  UMOV UR7, 0xffffffff ;  /* 0xffffffff00077882 */ /* 0x000fc60000000000 */
[----:B------:R-:W-:Y:S05]  /*7ae0*/  BRA.DIV UR7, `(.L_x_180) ;  /* 0x00000006076c7947 */ /* 0x000fea000b800000 */
[----:B------:R-:W-:-:S13]  /*7af0*/  ELECT P6, URZ, PT ;  /* 0x00000000003f782f */ /* 0x000fda00038c0000 */
.L_x_197:
[----:B------:R-:W-:Y:S04]  /*7b00*/  BSSY B0, `(.L_x_181) ;  /* 0x0000034000007945 */ /* 0x000fe80003800000 */
[----:B------:R-:W-:Y:S05]  /*7b10*/  @!P6 BRA `(.L_x_182) ;  /* 0x0000000000c8e947 */ /* 0x000fea0003800000 */
[----:B------:R-:W-:-:S04]  /*7b20*/  LOP3.LUT R23, R23, 0x2, RZ, 0xfc, !PT ;  /* 0x0000000217177812 */ /* 0x000fc800078efcff */
[----:B------:R-:W-:-:S13]  /*7b30*/  ISETP.NE.AND P0, PT, R23, 0x3, PT ;  /* 0x000000031700780c */ /* 0x000fda0003f05270 */
[----:B------:R-:W-:Y:S05]  /*7b40*/  @!P0 BRA `(.L_x_183) ;  /* 0x0000000000048947 */ /* 0x000fea0003800000 */
[----:B------:R-:W-:Y:S01]  /*7b50*/  BPT.TRAP 0x1 ;  /* 0x000000040000795c */ /* 0x000fe20000300000 */
.L_x_183:
[----:B------:R-:W0:Y:S01]  /*7b60*/  S2R R5, SR_CgaCtaId ;  /* 0x0000000000057919 */ /* 0x000e220000008800 */
[----:B------:R-:W-:Y:S02]  /*7b70*/  MOV R0, 0x400 ;  /* 0x0000040000007802 */ /* 0x000fe40000000f00 */
[----:B------:R-:W-:Y:S02]  /*7b80*/  SHF.L.U32 R2, R3, 0x1f, RZ ;  /* 0x0000001f03027819 */ /* 0x000fe400000006ff */
[----:B0-----:R-:W-:-:S05]  /*7b90*/  LEA R5, R5, R0, 0x18 ;  /* 0x0000000005057211 */ /* 0x001fca00078ec0ff */
[----:B------:R-:W-:-:S04]  /*7ba0*/  VIADD R5, R5, 0x28 ;  /* 0x0000002805057836 */ /* 0x000fc80000000000 */
[C---:B------:R-:W-:Y:S02]  /*7bb0*/  IMAD R7, R8.reuse, 0x8, R5 ;  /* 0x0000000808077824 */ /* 0x040fe400078e0205 */
[----:B------:R-:W-:Y:S02]  /*7bc0*/  VIADD R8, R8, 0x1 ;  /* 0x0000000108087836 */ /* 0x000fe40000000000 */
[----:B------:R-:W0:Y:S03]  /*7bd0*/  SYNCS.PHASECHK.TRANS64.TRYWAIT P0, [R7+URZ], R2 ;  /* 0x00000002070075a7 */ /* 0x000e26000800017f */
[----:B------:R-:W-:-:S04]  /*7be0*/  ISETP.NE.AND P1, PT, R8, 0x5, PT ;  /* 0x000000050800780c */ /* 0x000fc80003f25270 */
[----:B------:R-:W-:Y:S02]  /*7bf0*/  SEL R0, RZ, 0x1, P1 ;  /* 0x00000001ff007807 */ /* 0x000fe40000800000 */
[----:B------:R-:W-:Y:S02]  /*7c00*/  SEL R8, R8, RZ, P1 ;  /* 0x000000ff08087207 */ /* 0x000fe40000800000 */
[----:B------:R-:W-:-:S03]  /*7c10*/  LOP3.LUT R9, R3, R0, RZ, 0x3c, !PT ;  /* 0x0000000003097212 */ /* 0x000fc600078e3cff */
[----:B------:R-:W-:Y:S01]  /*7c20*/  IMAD R6, R8, 0x8, R5 ;  /* 0x0000000808067824 */ /* 0x000fe200078e0205 */
[----:B------:R-:W-:Y:S01]  /*7c30*/  SHF.L.U32 R3, R9, 0x1f, RZ ;  /* 0x0000001f09037819 */ /* 0x000fe200000006ff */
[----:B0-----:R-:W-:Y:S06]  /*7c40*/  @!P0 BRA `(.L_x_184) ;  /* 0x0000000400348947 */ /* 0x001fec0003800000 */
.L_x_198:
[----:B------:R-:W1:Y:S01]  /*7c50*/  SYNCS.PHASECHK.TRANS64.TRYWAIT P0, [R6+URZ], R3 ;  /* 0x00000003060075a7 */ /* 0x000e62000800017f */
[----:B------:R-:W-:-:S05]  /*7c60*/  VIADD R0, R8, 0x1 ;  /* 0x0000000108007836 */ /* 0x000fca0000000000 */
[----:B------:R-:W-:-:S04]  /*7c70*/  ISETP.NE.AND P1, PT, R0, 0x5, PT ;  /* 0x000000050000780c */ /* 0x000fc80003f25270 */
[----:B0-----:R-:W-:Y:S02]  /*7c80*/  SEL R2, RZ, 0x1, P1 ;  /* 0x00000001ff027807 */ /* 0x001fe40000800000 */
[----:B------:R-:W-:Y:S02]  /*7c90*/  SEL R0, R0, RZ, P1 ;  /* 0x000000ff00007207 */ /* 0x000fe40000800000 */
[----:B------:R-:W-:-:S03]  /*7ca0*/  LOP3.LUT R9, R9, R2, RZ, 0x3c, !PT ;  /* 0x0000000209097212 */ /* 0x000fc600078e3cff */
[----:B------:R-:W-:Y:S01]  /*7cb0*/  IMAD R7, R0, 0x8, R5 ;  /* 0x0000000800077824 */ /* 0x000fe200078e0205 */
[----:B------:R-:W-:Y:S01]  /*7cc0*/  SHF.L.U32 R4, R9, 0x1f, RZ ;  /* 0x0000001f09047819 */ /* 0x000fe200000006ff */
[----:B-1----:R-:W-:Y:S06]  /*7cd0*/  @!P0 BRA `(.L_x_185) ;  /* 0x0000000400248947 */ /* 0x002fec0003800000 */
.L_x_199:
[----:B------:R-:W1:Y:S01]  /*7ce0*/  SYNCS.PHASECHK.TRANS64.TRYWAIT P0, [R7+URZ], R4 ;  /* 0x00000004070075a7 */ /* 0x000e62000800017f */
[----:B------:R-:W-:-:S05]  /*7cf0*/  VIADD R0, R0, 0x1 ;  /* 0x0000000100007836 */ /* 0x000fca0000000000 */
[----:B------:R-:W-:-:S04]  /*7d00*/  ISETP.NE.AND P1, PT, R0, 0x5, PT ;  /* 0x000000050000780c */ /* 0x000fc80003f25270 */
[----:B------:R-:W-:Y:S02]  /*7d10*/  SEL R2, RZ, 0x1, P1 ;  /* 0x00000001ff027807 */ /* 0x000fe40000800000 */
[----:B------:R-:W-:Y:S02]  /*7d20*/  SEL R0, R0, RZ, P1 ;  /* 0x000000ff00007207 */ /* 0x000fe40000800000 */
[----:B------:R-:W-:-:S03]  /*7d30*/  LOP3.LUT R9, R9, R2, RZ, 0x3c, !PT ;  /* 0x0000000209097212 */ /* 0x000fc600078e3cff */
[----:B0-----:R-:W-:Y:S01]  /*7d40*/  IMAD R6, R0, 0x8, R5 ;  /* 0x0000000800067824 */ /* 0x001fe200078e0205 */
[----:B------:R-:W-:Y:S01]  /*7d50*/  SHF.L.U32 R3, R9, 0x1f, RZ ;  /* 0x0000001f09037819 */ /* 0x000fe200000006ff */
[----:B-1----:R-:W-:Y:S06]  /*7d60*/  @!P0 BRA `(.L_x_186) ;  /* 0x0000000400148947 */ /* 0x002fec0003800000 */
.L_x_200:
[----:B------:R-:W1:Y:S01]  /*7d70*/  SYNCS.PHASECHK.TRANS64.TRYWAIT P0, [R6+URZ], R3 ;  /* 0x00000003060075a7 */ /* 0x000e62000800017f */
[----:B------:R-:W-:-:S05]  /*7d80*/  VIADD R0, R0, 0x1 ;  /* 0x0000000100007836 */ /* 0x000fca0000000000 */
[----:B------:R-:W-:-:S04]  /*7d90*/  ISETP.NE.AND P1, PT, R0, 0x5, PT ;  /* 0x000000050000780c */ /* 0x000fc80003f25270 */
[----:B------:R-:W-:Y:S02]  /*7da0*/  SEL R2, RZ, 0x1, P1 ;  /* 0x00000001ff027807 */ /* 0x000fe40000800000 */
[----:B------:R-:W-:Y:S02]  /*7db0*/  SEL R0, R0, RZ, P1 ;  /* 0x000000ff00007207 */ /* 0x000fe40000800000 */
[----:B------:R-:W-:Y:S01]  /*7dc0*/  LOP3.LUT R2, R9, R2, RZ, 0x3c, !PT ;  /* 0x0000000209027212 */ /* 0x000fe200078e3cff */
[----:B-1----:R-:W-:Y:S06]  /*7dd0*/  @!P0 BRA `(.L_x_187) ;  /* 0x00000004000c8947 */ /* 0x002fec0003800000 */
.L_x_201:
[----:B------:R-:W-:Y:S01]  /*7de0*/  IMAD R5, R0, 0x8, R5 ;  /* 0x0000000800057824 */ /* 0x000fe200078e0205 */
[----:B------:R-:W-:-:S07]  /*7df0*/  SHF.L.U32 R0, R2, 0x1f, RZ ;  /* 0x0000001f02007819 */ /* 0x000fce00000006ff */
.L_x_188:
[----:B---3--:R3:W4:Y:S02]  /*7e00*/  SYNCS.PHASECHK.TRANS64.TRYWAIT P0, [R5+URZ], R0 ;  /* 0x00000000050075a7 */ /* 0x008724000800017f */
[----:B----4-:R-:W-:Y:S05]  /*7e10*/  @!P0 NANOSLEEP.SYNCS 0x989680 ;  /* 0x009896800000895d */ /* 0x010fea0003900000 */
[----:B------:R-:W4:Y:S02]  /*7e20*/  @!P0 SYNCS.PHASECHK.TRANS64 P0, [R5+URZ], R0 ;  /* 0x00000000050085a7 */ /* 0x000f24000800007f */
[----:B----4-:R-:W-:Y:S05]  /*7e30*/  @!P0 BRA `(.L_x_188) ;  /* 0xfffffffc00f08947 */ /* 0x010fea000383ffff */
.L_x_182:
[----:B------:R-:W-:Y:S05]  /*7e40*/  BSYNC B0 ;  /* 0x0000000000007941 */ /* 0x000fea0003800000 */
.L_x_181:
[----:B------:R-:W-:Y:S05]  /*7e50*/  EXIT ;  /* 0x000000000000794d */ /* 0x000fea0003800000 */
.L_x_19:
[----:B0-----:R-:W-:-:S04]  /*7e60*/  IMAD.U32 R3, RZ, RZ, UR43 ;  /* 0x0000002bff037e24 */ /* 0x001fc8000f8e00ff */
[----:B------:R0:W1:Y:S03]  /*7e70*/  SYNCS.PHASECHK.TRANS64.TRYWAIT P0, [R3+URZ+-0x8], R0 ;  /* 0xfffff800030075a7 */ /* 0x000066000800017f */
[----:B-1----:R-:W-:Y:S05]  /*7e80*/  @!P0 NANOSLEEP.SYNCS 0x989680 ;  /* 0x009896800000895d */ /* 0x002fea0003900000 */
[----:B------:R-:W1:Y:S02]  /*7e90*/  @!P0 SYNCS.PHASECHK.TRANS64 P0, [R3+URZ+-0x8], R0 ;  /* 0xfffff800030085a7 */ /* 0x000e64000800007f */
[----:B-1----:R-:W-:Y:S05]  /*7ea0*/  @!P0 BRA `(.L_x_19) ;  /* 0xfffffffc00ec8947 */ /* 0x002fea000383ffff */
[----:B------:R-:W-:Y:S05]  /*7eb0*/  BRA `(.L_x_189) ;  /* 0xffffff9800287947 */ /* 0x000fea000383ffff */
.L_x_24:
[----:B-1----:R1:W2:Y:S02]  /*7ec0*/  SYNCS.PHASECHK.TRANS64.TRYWAIT P1, [R3+URZ], R0 ;  /* 0x00000000030075a7 */ /* 0x0022a4000802017f */
[----:B--2---:R-:W-:Y:S05]  /*7ed0*/  @!P1 NANOSLEEP.SYNCS 0x989680 ;  /* 0x009896800000995d */ /* 0x004fea0003900000 */
[----:B------:R-:W2:Y:S02]  /*7ee0*/  @!P1 SYNCS.PHASECHK.TRANS64 P1, [R3+URZ], R0 ;  /* 0x00000000030095a7 */ /* 0x000ea4000802007f */
[----:B--2---:R-:W-:Y:S05]  /*7ef0*/  @!P1 BRA `(.L_x_24) ;  /* 0xfffffffc00f09947 */ /* 0x004fea000383ffff */
[----:B------:R-:W-:Y:S05]  /*7f00*/  BRA `(.L_x_23) ;  /* 0xffffff98009c7947 */ /* 0x000fea000383ffff */
.L_x_29:
[----:B-1----:R-:W-:-:S04]  /*7f10*/  IMAD.U32 R5, RZ, RZ, UR7 ;  /* 0x00000007ff057e24 */ /* 0x002fc8000f8e00ff */
[----:B------:R1:W2:Y:S03]  /*7f20*/  SYNCS.PHASECHK.TRANS64.TRYWAIT P1, [R5+URZ], R4 ;  /* 0x00000004050075a7 */ /* 0x0002a6000802017f */
[----:B--2---:R-:W-:Y:S05]  /*7f30*/  @!P1 NANOSLEEP.SYNCS 0x989680 ;  /* 0x009896800000995d */ /* 0x004fea0003900000 */
[----:B------:R-:W2:Y:S02]  /*7f40*/  @!P1 SYNCS.PHASECHK.TRANS64 P1, [R5+URZ], R4 ;  /* 0x00000004050095a7 */ /* 0x000ea4000802007f */
[----:B--2---:R-:W-:Y:S05]  /*7f50*/  @!P1 BRA `(.L_x_29) ;  /* 0xfffffffc00ec9947 */ /* 0x004fea000383ffff */
[----:B------:R-:W-:Y:S05]  /*7f60*/  BRA `(.L_x_28) ;  /* 0xffffff9c00dc7947 */ /* 0x000fea000383ffff */
.L_x_35:
[----:B0-----:R-:W-:-:S04]  /*7f70*/  IMAD.U32 R3, RZ, RZ, UR43 ;  /* 0x0000002bff037e24 */ /* 0x001fc8000f8e00ff */
[----:B------:R0:W1:Y:S03]  /*7f80*/  SYNCS.PHASECHK.TRANS64.TRYWAIT P0, [R3+URZ+0x8], R0 ;  /* 0x00000800030075a7 */ /* 0x000066000800017f */
[----:B-1----:R-:W-:Y:S05]  /*7f90*/  @!P0 NANOSLEEP.SYNCS 0x989680 ;  /* 0x009896800000895d */ /* 0x002fea0003900000 */
[----:B------:R-:W1:Y:S02]  /*7fa0*/  @!P0 SYNCS.PHASECHK.TRANS64 P0, [R3+URZ+0x8], R0 ;  /* 0x00000800030085a7 */ /* 0x000e64000800007f */
[----:B-1----:R-:W-:Y:S05]  /*7fb0*/  @!P0 BRA `(.L_x_35) ;  /* 0xfffffffc00ec8947 */ /* 0x002fea000383ffff */
[----:B------:R-:W-:Y:S05]  /*7fc0*/  BRA `(.L_x_190) ;  /* 0xffffffa4008c7947 */ /* 0x000fea000383ffff */
.L_x_168:
[----:B------:R-:W-:Y:S01]  /*7fd0*/  BSSY B1, `(.L_x_191) ;  /* 0x0000006000017945 */ /* 0x000fe20003800000 */
[----:B------:R-:W-:-:S07]  /*7fe0*/  IMAD.MOV.U32 R15, RZ, RZ, -0x1 ;  /* 0xffffffffff0f7424 */ /* 0x000fce00078e00ff */
[----:B--2--5:R-:W-:Y:S05]  /*7ff0*/  WARPSYNC.COLLECTIVE R15, `(.L_x_192) ;  /* 0x000000000f0c7348 */ /* 0x024fea0003c00000 */
[----:B------:R-:W-:Y:S02]  /*8000*/  ELECT P6, UR62, PT ;  /* 0x00000000003e782f */ /* 0x000fe400038c0000 */
[----:B------:R-:W-:Y:S01]  /*8010*/  MOV R14, UR62 ;  /* 0x0000003e000e7c02 */ /* 0x000fe20008000f00 */
[----:B--2--5:R-:W-:Y:S10]  /*8020*/  ENDCOLLECTIVE ;  /* 0x000000000000791b */ /* 0x024ff40003800000 */
.L_x_192:
[----:B------:R-:W-:Y:S05]  /*8030*/  BSYNC B1 ;  /* 0x0000000000017941 */ /* 0x000fea0003800000 */
.L_x_191:
[----:B------:R-:W-:Y:S05]  /*8040*/  BRA `(.L_x_193) ;  /* 0xffffffec00a47947 */ /* 0x000fea000383ffff */
.L_x_171:
[----:B0-----:R0:W1:Y:S02]  /*8050*/  SYNCS.PHASECHK.TRANS64.TRYWAIT P1, [R14+URZ+0x28], R5 ;  /* 0x000028050e0075a7 */ /* 0x001064000802017f */
[----:B-1----:R-:W-:Y:S05]  /*8060*/  @!P1 NANOSLEEP.SYNCS 0x989680 ;  /* 0x009896800000995d */ /* 0x002fea0003900000 */
[----:B------:R-:W1:Y:S02]  /*8070*/  @!P1 SYNCS.PHASECHK.TRANS64 P1, [R14+URZ+0x28], R5 ;  /* 0x000028050e0095a7 */ /* 0x000e64000802007f */
[----:B-1----:R-:W-:Y:S05]  /*8080*/  @!P1 BRA `(.L_x_171) ;  /* 0xfffffffc00f09947 */ /* 0x002fea000383ffff */
[----:B------:R-:W-:Y:S05]  /*8090*/  BRA `(.L_x_194) ;  /* 0xffffffec00e07947 */ /* 0x000fea000383ffff */
.L_x_180:
[----:B------:R-:W-:Y:S01]  /*80a0*/  BSSY B0, `(.L_x_195) ;  /* 0x0000006000007945 */ /* 0x000fe20003800000 */
[----:B------:R-:W-:-:S07]  /*80b0*/  IMAD.MOV.U32 R15, RZ, RZ, -0x1 ;  /* 0xffffffffff0f7424 */ /* 0x000fce00078e00ff */
[----:B--2--5:R-:W-:Y:S05]  /*80c0*/  WARPSYNC.COLLECTIVE R15, `(.L_x_196) ;  /* 0x000000000f0c7348 */ /* 0x024fea0003c00000 */
[----:B------:R-:W-:Y:S02]  /*80d0*/  ELECT P6, UR62, PT ;  /* 0x00000000003e782f */ /* 0x000fe400038c0000 */
[----:B------:R-:W-:Y:S01]  /*80e0*/  MOV R14, UR62 ;  /* 0x0000003e000e7c02 */ /* 0x000fe20008000f00 */
[----:B--2--5:R-:W-:Y:S10]  /*80f0*/  ENDCOLLECTIVE ;  /* 0x000000000000791b */ /* 0x024ff40003800000 */
.L_x_196:
[----:B------:R-:W-:Y:S05]  /*8100*/  BSYNC B0 ;  /* 0x0000000000007941 */ /* 0x000fea0003800000 */
.L_x_195:
[----:B------:R-:W-:Y:S05]  /*8110*/  BRA `(.L_x_197) ;  /* 0xfffffff800787947 */ /* 0x000fea000383ffff */
.L_x_184:
[----:B0-----:R0:W1:Y:S02]  /*8120*/  SYNCS.PHASECHK.TRANS64.TRYWAIT P0, [R7+URZ], R2 ;  /* 0x00000002070075a7 */ /* 0x001064000800017f */
[----:B-1----:R-:W-:Y:S05]  /*8130*/  @!P0 NANOSLEEP.SYNCS 0x989680 ;  /* 0x009896800000895d */ /* 0x002fea0003900000 */
[----:B------:R-:W1:Y:S02]  /*8140*/  @!P0 SYNCS.PHASECHK.TRANS64 P0, [R7+URZ], R2 ;  /* 0x00000002070085a7 */ /* 0x000e64000800007f */
[----:B-1----:R-:W-:Y:S05]  /*8150*/  @!P0 BRA `(.L_x_184) ;  /* 0xfffffffc00f08947 */ /* 0x002fea000383ffff */
[----:B------:R-:W-:Y:S05]  /*8160*/  BRA `(.L_x_198) ;  /* 0xfffffff800b87947 */ /* 0x000fea000383ffff */
.L_x_185:
[----:B0-----:R0:W1:Y:S02]  /*8170*/  SYNCS.PHASECHK.TRANS64.TRYWAIT P0, [R6+URZ], R3 ;  /* 0x00000003060075a7 */ /* 0x001064000800017f */
[----:B-1----:R-:W-:Y:S05]  /*8180*/  @!P0 NANOSLEEP.SYNCS 0x989680 ;  /* 0x009896800000895d */ /* 0x002fea0003900000 */
[----:B------:R-:W1:Y:S02]  /*8190*/  @!P0 SYNCS.PHASECHK.TRANS64 P0, [R6+URZ], R3 ;  /* 0x00000003060085a7 */ /* 0x000e64000800007f */
[----:B-1----:R-:W-:Y:S05]  /*81a0*/  @!P0 BRA `(.L_x_185) ;  /* 0xfffffffc00f08947 */ /* 0x002fea000383ffff */
[----:B------:R-:W-:Y:S05]  /*81b0*/  BRA `(.L_x_199) ;  /* 0xfffffff800c87947 */ /* 0x000fea000383ffff */
.L_x_186:
[----:B0-----:R0:W1:Y:S02]  /*81c0*/  SYNCS.PHASECHK.TRANS64.TRYWAIT P0, [R7+URZ], R4 ;  /* 0x00000004070075a7 */ /* 0x001064000800017f */
[----:B-1----:R-:W-:Y:S05]  /*81d0*/  @!P0 NANOSLEEP.SYNCS 0x989680 ;  /* 0x009896800000895d */ /* 0x002fea0003900000 */
[----:B------:R-:W1:Y:S02]  /*81e0*/  @!P0 SYNCS.PHASECHK.TRANS64 P0, [R7+URZ], R4 ;  /* 0x00000004070085a7 */ /* 0x000e64000800007f */
[----:B-1----:R-:W-:Y:S05]  /*81f0*/  @!P0 BRA `(.L_x_186) ;  /* 0xfffffffc00f08947 */ /* 0x002fea000383ffff */
[----:B------:R-:W-:Y:S05]  /*8200*/  BRA `(.L_x_200) ;  /* 0xfffffff800d87947 */ /* 0x000fea000383ffff */
.L_x_187:
[----:B-1----:R1:W3:Y:S02]  /*8210*/  SYNCS.PHASECHK.TRANS64.TRYWAIT P0, [R6+URZ], R3 ;  /* 0x00000003060075a7 */ /* 0x0022e4000800017f */
[----:B---3--:R-:W-:Y:S05]  /*8220*/  @!P0 NANOSLEEP.SYNCS 0x989680 ;  /* 0x009896800000895d */ /* 0x008fea0003900000 */
[----:B------:R-:W3:Y:S02]  /*8230*/  @!P0 SYNCS.PHASECHK.TRANS64 P0, [R6+URZ], R3 ;  /* 0x00000003060085a7 */ /* 0x000ee4000800007f */
[----:B---3--:R-:W-:Y:S05]  /*8240*/  @!P0 BRA `(.L_x_187) ;  /* 0xfffffffc00f08947 */ /* 0x008fea000383ffff */
[----:B------:R-:W-:Y:S05]  /*8250*/  BRA `(.L_x_201) ;  /* 0xfffffff800e07947 */ /* 0x000fea000383ffff */
.L_x_202:
[----:B------:R-:W-:-:S00]  /*8260*/  BRA `(.L_x_202) ;  /* 0xfffffffc00fc7947 */ /* 0x000fc0000383ffff */
[----:B------:R-:W-:-:S00]  /*8270*/  NOP ;  /* 0x0000000000007918 */ /* 0x000fc00000000000 */
        /* <DEDUP_REMOVED lines=8> */
.L_x_203:


//--------------------- .nv.global.init           --------------------------
	.section	.nv.global.init,"aw",@progbits
.nv.global.init:
	.type		$str$22,@object
	.size		$str$22,($str$23 - $str$22)
$str$22:
        /*0000*/ 	.byte	0x6b, 0x5f, 0x74, 0x69, 0x6c, 0x65, 0x5f, 0x63, 0x6f, 0x75, 0x6e, 0x74, 0x20, 0x3e, 0x3d, 0x20
        /*0010*/ 	.byte	0x31, 0x00
	.type		$str$23,@object
	.size		$str$23,(__unnamed_1 - $str$23)
$str$23:
        /*0012*/ 	.byte	0x2f, 0x74, 0x6d, 0x70, 0x2f, 0x63, 0x75, 0x74, 0x6c, 0x61, 0x73, 0x73, 0x5f, 0x73, 0x77, 0x65
        /*0022*/ 	.byte	0x65, 0x70, 0x5f, 0x73, 0x72, 0x63, 0x2f, 0x69, 0x6e, 0x63, 0x6c, 0x75, 0x64, 0x65, 0x2f, 0x63
        /*0032*/ 	.byte	0x75, 0x74, 0x6c, 0x61, 0x73, 0x73, 0x2f, 0x67, 0x65, 0x6d, 0x6d, 0x2f, 0x63, 0x6f, 0x6c, 0x6c
        /*0042*/ 	.byte	0x65, 0x63, 0x74, 0x69, 0x76, 0x65, 0x2f, 0x73, 0x6d, 0x39, 0x30, 0x5f, 0x6d, 0x6d, 0x61, 0x5f
        /*0052*/ 	.byte	0x74, 0x6d, 0x61, 0x5f, 0x67, 0x6d, 0x6d, 0x61, 0x5f, 0x73, 0x73, 0x5f, 0x77, 0x61, 0x72, 0x70
        /*0062*/ 	.byte	0x73, 0x70, 0x65, 0x63, 0x69, 0x61, 0x6c, 0x69, 0x7a, 0x65, 0x64, 0x2e, 0x68, 0x70, 0x70, 0x00
	.type		__unnamed_1,@object
	.size		__unnamed_1,(.L_0 - __unnamed_1)
__unnamed_1:
        /*0072*/ 	.byte	0x76, 0x6f, 0x69, 0x64, 0x20, 0x63, 0x75, 0x74, 0x6c, 0x61, 0x73, 0x73, 0x3a, 0x3a, 0x67, 0x65
        /* <DEDUP_REMOVED lines=180> */
        /*0bc2*/ 	.byte	0x5d, 0x00
.L_0:


//--------------------- .nv.shared._ZN7cutlass13device_kernelINS_4gemm6kernel13GemmUniversalIN4cute5tupleIJiiiiEEENS1_10collective13CollectiveMmaINS1_34MainloopSm90TmaGmmaWarpSpecializedILi5ENS5_IJNS4_1CILi1EEENSA_ILi2EEESB_EEENS1_32KernelTmaWarpSpecializedPingpongEEENS5_IJNSA_ILi64EEENSA_ILi128EEESH_EEENS_6half_tENS5_IJlSB_lEEESJ_SK_NS4_8TiledMMAINS4_8MMA_AtomIJNS4_4SM904GMMA26MMA_64x128x16_F32F16F16_SSILNSO_5MajorE0ELSQ_0ELNSO_7ScaleInE1ELSR_1EEEEEENS4_6LayoutINS5_IJSB_SB_SB_EEENS5_IJNSA_ILi0EEESW_SW_EEEEENS5_IJNS4_10UnderscoreESZ_SZ_EEEEENS4_23SM90_TMA_LOAD_MULTICASTENS4_14ComposedLayoutINS4_7SwizzleILi3ELi4ELi3EEENS4_18smem_ptr_flag_bitsILi16EEENSU_INS5_IJNSA_ILi8EEESG_EEENS5_IJSG_SB_EEEEEEEvNS4_8identityENS4_13SM90_TMA_LOADES1C_vS1D_EENS_8epilogue10collective6detail29Sm90TmaWarpSpecializedAdapterINS1H_15DefaultEpilogueISJ_SK_SK_NS1G_6thread17LinearCombinationISJ_Li1EffLNS1L_9ScaleType4KindE0ELNS_15FloatRoundStyleE2ESJ_EENS1_15EpilogueDefaultEEEEEvvEEEEvNT_6ParamsE --------------------------
	.section	.nv.shared._ZN7cutlass13device_kernelINS_4gemm6kernel13GemmUniversalIN4cute5tupleIJiiiiEEENS1_10collective13CollectiveMmaINS1_34MainloopSm90TmaGmmaWarpSpecializedILi5ENS5_IJNS4_1CILi1EEENSA_ILi2EEESB_EEENS1_32KernelTmaWarpSpecializedPingpongEEENS5_IJNSA_ILi64EEENSA_ILi128EEESH_EEENS_6half_tENS5_IJlSB_lEEESJ_SK_NS4_8TiledMMAINS4_8MMA_AtomIJNS4_4SM904GMMA26MMA_64x128x16_F32F16F16_SSILNSO_5MajorE0ELSQ_0ELNSO_7ScaleInE1ELSR_1EEEEEENS4_6LayoutINS5_IJSB_SB_SB_EEENS5_IJNSA_ILi0EEESW_SW_EEEEENS5_IJNS4_10UnderscoreESZ_SZ_EEEEENS4_23SM90_TMA_LOAD_MULTICASTENS4_14ComposedLayoutINS4_7SwizzleILi3ELi4ELi3EEENS4_18smem_ptr_flag_bitsILi16EEENSU_INS5_IJNSA_ILi8EEESG_EEENS5_IJSG_SB_EEEEEEEvNS4_8identityENS4_13SM90_TMA_LOADES1C_vS1D_EENS_8epilogue10collective6detail29Sm90TmaWarpSpecializedAdapterINS1H_15DefaultEpilogueISJ_SK_SK_NS1G_6thread17LinearCombinationISJ_Li1EffLNS1L_9ScaleType4KindE0ELNS_15FloatRoundStyleE2ESJ_EENS1_15EpilogueDefaultEEEEEvvEEEEvNT_6ParamsE,"aw",@nobits
	.sectionflags	@""
	.align	16
	.zero		1024


//--------------------- .nv.shared.reserved.0     --------------------------
	.section	.nv.shared.reserved.0,"aw",@nobits
	.weak		__nv_reservedSMEM_offset_0_alias
	.size		__nv_reservedSMEM_offset_0_alias, 0, 0
	.other		__nv_reservedSMEM_offset_0_alias,@"STO_CUDA_RESERVED_SHARED STV_DEFAULT"
__nv_reservedSMEM_offset_0_alias:
	.zero		0


//--------------------- .nv.global                --------------------------
	.section	.nv.global,"aw",@nobits
.nv.global:
	.type		_ZN39_INTERNAL_43e8d53a_4_k_cu_b1adc838_32904cute1_E,@object
	.size		_ZN39_INTERNAL_43e8d53a_4_k_cu_b1adc838_32904cute1_E,(_ZN39_INTERNAL_43e8d53a_4_k_cu_b1adc838_32904cuda3std3__45__cpo6cbeginE - _ZN39_INTERNAL_43e8d53a_4_k_cu_b1adc838_32904cute1_E)
_ZN39_INTERNAL_43e8d53a_4_k_cu_b1adc838_32904cute1_E:
	.zero		1
	.type		_ZN39_INTERNAL_43e8d53a_4_k_cu_b1adc838_32904cuda3std3__45__cpo6cbeginE,@object
	.size		_ZN39_INTERNAL_43e8d53a_4_k_cu_b1adc838_32904cuda3std3__45__cpo6cbeginE,(_ZN39_INTERNAL_43e8d53a_4_k_cu_b1adc838_32904cuda3std3__48in_placeE - _ZN39_INTERNAL_43e8d53a_4_k_cu_b1adc838_32904cuda3std3__45__cpo6cbeginE)
_ZN39_INTERNAL_43e8d53a_4_k_cu_b1adc838_32904cuda3std3__45__cpo6cbeginE:
	.zero		1
	.type		_ZN39_INTERNAL_43e8d53a_4_k_cu_b1adc838_32904cuda3std3__48in_placeE,@object
	.size		_ZN39_INTERNAL_43e8d53a_4_k_cu_b1adc838_32904cuda3std3__48in_placeE,(_ZN39_INTERNAL_43e8d53a_4_k_cu_b1adc838_32904cuda3std6ranges3__45__cpo9iter_moveE - _ZN39_INTERNAL_43e8d53a_4_k_cu_b1adc838_32904cuda3std3__48in_placeE)
_ZN39_INTERNAL_43e8d53a_4_k_cu_b1adc838_32904cuda3std3__48in_placeE:
	.zero		1
	.type		_ZN39_INTERNAL_43e8d53a_4_k_cu_b1adc838_32904cuda3std6ranges3__45__cpo9iter_moveE,@object
	.size		_ZN39_INTERNAL_43e8d53a_4_k_cu_b1adc838_32904cuda3std6ranges3__45__cpo9iter_moveE,(_ZN39_INTERNAL_43e8d53a_4_k_cu_b1adc838_32904cuda3std3__45__cpo5beginE - _ZN39_INTERNAL_43e8d53a_4_k_cu_b1adc838_32904cuda3std6ranges3__45__cpo9iter_moveE)
_ZN39_INTERNAL_43e8d53a_4_k_cu_b1adc838_32904cuda3std6ranges3__45__cpo9iter_moveE:
	.zero		1
	.type		_ZN39_INTERNAL_43e8d53a_4_k_cu_b1adc838_32904cuda3std3__45__cpo5beginE,@object
	.size		_ZN39_INTERNAL_43e8d53a_4_k_cu_b1adc838_32904cuda3std3__45__cpo5beginE,(_ZN39_INTERNAL_43e8d53a_4_k_cu_b1adc838_32904cuda3std3__441_GLOBAL__N__43e8d53a_4_k_cu_b1adc838_32906ignoreE - _ZN39_INTERNAL_43e8d53a_4_k_cu_b1adc838_32904cuda3std3__45__cpo5beginE)
_ZN39_INTERNAL_43e8d53a_4_k_cu_b1adc838_32904cuda3std3__45__cpo5beginE:
	.zero		1
	.type		_ZN39_INTERNAL_43e8d53a_4_k_cu_b1adc838_32904cuda3std3__441_GLOBAL__N__43e8d53a_4_k_cu_b1adc838_32906ignoreE,@object
	.size		_ZN39_INTERNAL_43e8d53a_4_k_cu_b1adc838_32904cuda3std3__441_GLOBAL__N__43e8d53a_4_k_cu_b1adc838_32906ignoreE,(_ZN39_INTERNAL_43e8d53a_4_k_cu_b1adc838_32904cute7productE - _ZN39_INTERNAL_43e8d53a_4_k_cu_b1adc838_32904cuda3std3__441_GLOBAL__N__43e8d53a_4_k_cu_b1adc838_32906ignoreE)
_ZN39_INTERNAL_43e8d53a_4_k_cu_b1adc838_32904cuda3std3__441_GLOBAL__N__43e8d53a_4_k_cu_b1adc838_32906ignoreE:
	.zero		1
	.type		_ZN39_INTERNAL_43e8d53a_4_k_cu_b1adc838_32904cute7productE,@object
	.size		_ZN39_INTERNAL_43e8d53a_4_k_cu_b1adc838_32904cute7productE,(_ZN39_INTERNAL_43e8d53a_4_k_cu_b1adc838_32904cuda3std3__45__cpo3endE - _ZN39_INTERNAL_43e8d53a_4_k_cu_b1adc838_32904cute7productE)
_ZN39_INTERNAL_43e8d53a_4_k_cu_b1adc838_32904cute7productE:
	.zero		1
	.type		_ZN39_INTERNAL_43e8d53a_4_k_cu_b1adc838_32904cuda3std3__45__cpo3endE,@object
	.size		_ZN39_INTERNAL_43e8d53a_4_k_cu_b1adc838_32904cuda3std3__45__cpo3endE,(_ZN39_INTERNAL_43e8d53a_4_k_cu_b1adc838_32904cuda3std3__419piecewise_constructE - _ZN39_INTERNAL_43e8d53a_4_k_cu_b1adc838_32904cuda3std3__45__cpo3endE)
_ZN39_INTERNAL_43e8d53a_4_k_cu_b1adc838_32904cuda3std3__45__cpo3endE:
	.zero		1
	.type		_ZN39_INTERNAL_43e8d53a_4_k_cu_b1adc838_32904cuda3std3__419piecewise_constructE,@object
	.size		_ZN39_INTERNAL_43e8d53a_4_k_cu_b1adc838_32904cuda3std3__419piecewise_constructE,(_ZN39_INTERNAL_43e8d53a_4_k_cu_b1adc838_32904cuda3std3__45__cpo4cendE - _ZN39_INTERNAL_43e8d53a_4_k_cu_b1adc838_32904cuda3std3__419piecewise_constructE)
_ZN39_INTERNAL_43e8d53a_4_k_cu_b1adc838_32904cuda3std3__419piecewise_constructE:
	.zero		1
	.type		_ZN39_INTERNAL_43e8d53a_4_k_cu_b1adc838_32904cuda3std3__45__cpo4cendE,@object
	.size		_ZN39_INTERNAL_43e8d53a_4_k_cu_b1adc838_32904cuda3std3__45__cpo4cendE,(_ZN39_INTERNAL_43e8d53a_4_k_cu_b1adc838_32904cuda3std6ranges3__45__cpo4swapE - _ZN39_INTERNAL_43e8d53a_4_k_cu_b1adc838_32904cuda3std3__45__cpo4cendE)
_ZN39_INTERNAL_43e8d53a_4_k_cu_b1adc838_32904cuda3std3__45__cpo4cendE:
	.zero		1
	.type		_ZN39_INTERNAL_43e8d53a_4_k_cu_b1adc838_32904cuda3std6ranges3__45__cpo4swapE,@object
	.size		_ZN39_INTERNAL_43e8d53a_4_k_cu_b1adc838_32904cuda3std6ranges3__45__cpo4swapE,(.L_8 - _ZN39_INTERNAL_43e8d53a_4_k_cu_b1adc838_32904cuda3std6ranges3__45__cpo4swapE)
_ZN39_INTERNAL_43e8d53a_4_k_cu_b1adc838_32904cuda3std6ranges3__45__cpo4swapE:
	.zero		1
.L_8:


//--------------------- .nv.constant0._ZN7cutlass13device_kernelINS_4gemm6kernel13GemmUniversalIN4cute5tupleIJiiiiEEENS1_10collective13CollectiveMmaINS1_34MainloopSm90TmaGmmaWarpSpecializedILi5ENS5_IJNS4_1CILi1EEENSA_ILi2EEESB_EEENS1_32KernelTmaWarpSpecializedPingpongEEENS5_IJNSA_ILi64EEENSA_ILi128EEESH_EEENS_6half_tENS5_IJlSB_lEEESJ_SK_NS4_8TiledMMAINS4_8MMA_AtomIJNS4_4SM904GMMA26MMA_64x128x16_F32F16F16_SSILNSO_5MajorE0ELSQ_0ELNSO_7ScaleInE1ELSR_1EEEEEENS4_6LayoutINS5_IJSB_SB_SB_EEENS5_IJNSA_ILi0EEESW_SW_EEEEENS5_IJNS4_10UnderscoreESZ_SZ_EEEEENS4_23SM90_TMA_LOAD_MULTICASTENS4_14ComposedLayoutINS4_7SwizzleILi3ELi4ELi3EEENS4_18smem_ptr_flag_bitsILi16EEENSU_INS5_IJNSA_ILi8EEESG_EEENS5_IJSG_SB_EEEEEEEvNS4_8identityENS4_13SM90_TMA_LOADES1C_vS1D_EENS_8epilogue10collective6detail29Sm90TmaWarpSpecializedAdapterINS1H_15DefaultEpilogueISJ_SK_SK_NS1G_6thread17LinearCombinationISJ_Li1EffLNS1L_9ScaleType4KindE0ELNS_15FloatRoundStyleE2ESJ_EENS1_15EpilogueDefaultEEEEEvvEEEEvNT_6ParamsE --------------------------
	.section	.nv.constant0._ZN7cutlass13device_kernelINS_4gemm6kernel13GemmUniversalIN4cute5tupleIJiiiiEEENS1_10collective13CollectiveMmaINS1_34MainloopSm90TmaGmmaWarpSpecializedILi5ENS5_IJNS4_1CILi1EEENSA_ILi2EEESB_EEENS1_32KernelTmaWarpSpecializedPingpongEEENS5_IJNSA_ILi64EEENSA_ILi128EEESH_EEENS_6half_tENS5_IJlSB_lEEESJ_SK_NS4_8TiledMMAINS4_8MMA_AtomIJNS4_4SM904GMMA26MMA_64x128x16_F32F16F16_SSILNSO_5MajorE0ELSQ_0ELNSO_7ScaleInE1ELSR_1EEEEEENS4_6LayoutINS5_IJSB_SB_SB_EEENS5_IJNSA_ILi0EEESW_SW_EEEEENS5_IJNS4_10UnderscoreESZ_SZ_EEEEENS4_23SM90_TMA_LOAD_MULTICASTENS4_14ComposedLayoutINS4_7SwizzleILi3ELi4ELi3EEENS4_18smem_ptr_flag_bitsILi16EEENSU_INS5_IJNSA_ILi8EEESG_EEENS5_IJSG_SB_EEEEEEEvNS4_8identityENS4_13SM90_TMA_LOADES1C_vS1D_EENS_8epilogue10collective6detail29Sm90TmaWarpSpecializedAdapterINS1H_15DefaultEpilogueISJ_SK_SK_NS1G_6thread17LinearCombinationISJ_Li1EffLNS1L_9ScaleType4KindE0ELNS_15FloatRoundStyleE2ESJ_EENS1_15EpilogueDefaultEEEEEvvEEEEvNT_6ParamsE,"a",@progbits
	.sectionflags	@""
	.align	4
.nv.constant0._ZN7cutlass13device_kernelINS_4gemm6kernel13GemmUniversalIN4cute5tupleIJiiiiEEENS1_10collective13CollectiveMmaINS1_34MainloopSm90TmaGmmaWarpSpecializedILi5ENS5_IJNS4_1CILi1EEENSA_ILi2EEESB_EEENS1_32KernelTmaWarpSpecializedPingpongEEENS5_IJNSA_ILi64EEENSA_ILi128EEESH_EEENS_6half_tENS5_IJlSB_lEEESJ_SK_NS4_8TiledMMAINS4_8MMA_AtomIJNS4_4SM904GMMA26MMA_64x128x16_F32F16F16_SSILNSO_5MajorE0ELSQ_0ELNSO_7ScaleInE1ELSR_1EEEEEENS4_6LayoutINS5_IJSB_SB_SB_EEENS5_IJNSA_ILi0EEESW_SW_EEEEENS5_IJNS4_10UnderscoreESZ_SZ_EEEEENS4_23SM90_TMA_LOAD_MULTICASTENS4_14ComposedLayoutINS4_7SwizzleILi3ELi4ELi3EEENS4_18smem_ptr_flag_bitsILi16EEENSU_INS5_IJNSA_ILi8EEESG_EEENS5_IJSG_SB_EEEEEEEvNS4_8identityENS4_13SM90_TMA_LOADES1C_vS1D_EENS_8epilogue10collective6detail29Sm90TmaWarpSpecializedAdapterINS1H_15DefaultEpilogueISJ_SK_SK_NS1G_6thread17LinearCombinationISJ_Li1EffLNS1L_9ScaleType4KindE0ELNS_15FloatRoundStyleE2ESJ_EENS1_15EpilogueDefaultEEEEEvvEEEEvNT_6ParamsE:
	.zero		1664


//--------------------- SYMBOLS --------------------------

	.type		.nv.reservedSmem.offset0,@object
	.size		.nv.reservedSmem.offset0,0x4
	.type		__assertfail,@function
